	.target	sm_90a

	.elftype	@"ET_EXEC"


//--------------------- .note.nv.tkinfo           --------------------------
	.section	.note.nv.tkinfo,"",@"SHT_NOTE"
	.sectionflags	@"SHF_NOTE_NV_TKINFO"
	.tkinfo
        /*0018*/ 	.word	0x00000002
        /*0030*/ 	.string	""
        /*0030*/ 	.string	"ptxas"
        /*0030*/ 	.string	"Cuda compilation tools, release 13.0, V13.0.88"
        /*0030*/ 	.string	"Build cuda_13.0.r13.0/compiler.36424714_0"
        /*0030*/ 	.string	"-arch sm_90a -m 64 "



//--------------------- .note.nv.cuinfo           --------------------------
	.section	.note.nv.cuinfo,"",@"SHT_NOTE"
	.sectionflags	@"SHF_NOTE_NV_CUINFO"
        /*0018*/ 	.short	0x0002
        /*001a*/ 	.short	0x005a
        /*001c*/ 	.short	0x0082
	.zero		2


//--------------------- .nv.info                  --------------------------
	.section	.nv.info,"",@"SHT_CUDA_INFO"
	.align	4


	//----- nvinfo : EIATTR_REGCOUNT
	.align		4
        /*0000*/ 	.byte	0x04, 0x2f
        /*0002*/ 	.short	(.L_15 - .L_14)
	.align		4
.L_14:
        /*0004*/ 	.word	index@(_ZN7cutlass13device_kernelINS_4gemm6kernel13GemmUniversalIN4cute5tupleIJiiiiEEENS1_10collective13CollectiveMmaINS1_34MainloopSm90TmaGmmaWarpSpecializedILi3ENS5_IJNS4_1CILi1EEESB_SB_EEENS1_32KernelTmaWarpSpecializedPingpongEEENS5_IJNSA_ILi64EEENSA_ILi128EEENSA_ILi32EEEEEENS_6half_tENS5_IJlSB_lEEESJ_SK_NS4_8TiledMMAINS4_8MMA_AtomIJNS4_4SM904GMMA26MMA_64x128x16_F32F16F16_SSILNSO_5MajorE0ELSQ_0ELNSO_7ScaleInE1ELSR_1EEEEEENS4_6LayoutISC_NS5_IJNSA_ILi0EEESV_SV_EEEEENS5_IJNS4_10UnderscoreESY_SY_EEEEENS4_13SM90_TMA_LOADENS4_14ComposedLayoutINS4_7SwizzleILi2ELi4ELi3EEENS4_18smem_ptr_flag_bitsILi16EEENSU_INS5_IJNSA_ILi8EEESH_EEENS5_IJSH_SB_EEEEEEEvNS4_8identityES11_S1B_vS1C_EENS_8epilogue10collective6detail29Sm90TmaWarpSpecializedAdapterINS1F_15DefaultEpilogueISJ_SK_SK_NS1E_6thread17LinearCombinationISJ_Li1EffLNS1J_9ScaleType4KindE0ELNS_15FloatRoundStyleE2ESJ_EENS1_15EpilogueDefaultEEEEEvvEEEEvNT_6ParamsE)
        /*0008*/ 	.word	0x000000a8


	//----- nvinfo : EIATTR_FRAME_SIZE
	.align		4
.L_15:
        /*000c*/ 	.byte	0x04, 0x11
        /*000e*/ 	.short	(.L_17 - .L_16)
	.align		4
.L_16:
        /*0010*/ 	.word	index@(_ZN7cutlass13device_kernelINS_4gemm6kernel13GemmUniversalIN4cute5tupleIJiiiiEEENS1_10collective13CollectiveMmaINS1_34MainloopSm90TmaGmmaWarpSpecializedILi3ENS5_IJNS4_1CILi1EEESB_SB_EEENS1_32KernelTmaWarpSpecializedPingpongEEENS5_IJNSA_ILi64EEENSA_ILi128EEENSA_ILi32EEEEEENS_6half_tENS5_IJlSB_lEEESJ_SK_NS4_8TiledMMAINS4_8MMA_AtomIJNS4_4SM904GMMA26MMA_64x128x16_F32F16F16_SSILNSO_5MajorE0ELSQ_0ELNSO_7ScaleInE1ELSR_1EEEEEENS4_6LayoutISC_NS5_IJNSA_ILi0EEESV_SV_EEEEENS5_IJNS4_10UnderscoreESY_SY_EEEEENS4_13SM90_TMA_LOADENS4_14ComposedLayoutINS4_7SwizzleILi2ELi4ELi3EEENS4_18smem_ptr_flag_bitsILi16EEENSU_INS5_IJNSA_ILi8EEESH_EEENS5_IJSH_SB_EEEEEEEvNS4_8identityES11_S1B_vS1C_EENS_8epilogue10collective6detail29Sm90TmaWarpSpecializedAdapterINS1F_15DefaultEpilogueISJ_SK_SK_NS1E_6thread17LinearCombinationISJ_Li1EffLNS1J_9ScaleType4KindE0ELNS_15FloatRoundStyleE2ESJ_EENS1_15EpilogueDefaultEEEEEvvEEEEvNT_6ParamsE)
        /*0014*/ 	.word	0x00000008


	//----- nvinfo : EIATTR_MIN_STACK_SIZE
	.align		4
.L_17:
        /*0018*/ 	.byte	0x04, 0x12
        /*001a*/ 	.short	(.L_19 - .L_18)
	.align		4
.L_18:
        /*001c*/ 	.word	index@(_ZN7cutlass13device_kernelINS_4gemm6kernel13GemmUniversalIN4cute5tupleIJiiiiEEENS1_10collective13CollectiveMmaINS1_34MainloopSm90TmaGmmaWarpSpecializedILi3ENS5_IJNS4_1CILi1EEESB_SB_EEENS1_32KernelTmaWarpSpecializedPingpongEEENS5_IJNSA_ILi64EEENSA_ILi128EEENSA_ILi32EEEEEENS_6half_tENS5_IJlSB_lEEESJ_SK_NS4_8TiledMMAINS4_8MMA_AtomIJNS4_4SM904GMMA26MMA_64x128x16_F32F16F16_SSILNSO_5MajorE0ELSQ_0ELNSO_7ScaleInE1ELSR_1EEEEEENS4_6LayoutISC_NS5_IJNSA_ILi0EEESV_SV_EEEEENS5_IJNS4_10UnderscoreESY_SY_EEEEENS4_13SM90_TMA_LOADENS4_14ComposedLayoutINS4_7SwizzleILi2ELi4ELi3EEENS4_18smem_ptr_flag_bitsILi16EEENSU_INS5_IJNSA_ILi8EEESH_EEENS5_IJSH_SB_EEEEEEEvNS4_8identityES11_S1B_vS1C_EENS_8epilogue10collective6detail29Sm90TmaWarpSpecializedAdapterINS1F_15DefaultEpilogueISJ_SK_SK_NS1E_6thread17LinearCombinationISJ_Li1EffLNS1J_9ScaleType4KindE0ELNS_15FloatRoundStyleE2ESJ_EENS1_15EpilogueDefaultEEEEEvvEEEEvNT_6ParamsE)
        /*0020*/ 	.word	0x00000008
.L_19:


//--------------------- .nv.compat                --------------------------
	.section	.nv.compat,"",@"SHT_CUDA_COMPAT_INFO"
	.align	4
        /*0000*/ 	.byte	0x02, 0x09, 0x01, 0x00, 0x02, 0x02, 0x04, 0x00, 0x02, 0x05, 0x05, 0x00, 0x03, 0x07, 0x01, 0x01
        /*0010*/ 	.byte	0x02, 0x03, 0x01, 0x00, 0x02, 0x06, 0x01, 0x00, 0x04, 0x0b, 0x08, 0x00, 0x00, 0x00, 0x00, 0x00
        /*0020*/ 	.byte	0x00, 0x00, 0x00, 0x00


//--------------------- .nv.info._ZN7cutlass13device_kernelINS_4gemm6kernel13GemmUniversalIN4cute5tupleIJiiiiEEENS1_10collective13CollectiveMmaINS1_34MainloopSm90TmaGmmaWarpSpecializedILi3ENS5_IJNS4_1CILi1EEESB_SB_EEENS1_32KernelTmaWarpSpecializedPingpongEEENS5_IJNSA_ILi64EEENSA_ILi128EEENSA_ILi32EEEEEENS_6half_tENS5_IJlSB_lEEESJ_SK_NS4_8TiledMMAINS4_8MMA_AtomIJNS4_4SM904GMMA26MMA_64x128x16_F32F16F16_SSILNSO_5MajorE0ELSQ_0ELNSO_7ScaleInE1ELSR_1EEEEEENS4_6LayoutISC_NS5_IJNSA_ILi0EEESV_SV_EEEEENS5_IJNS4_10UnderscoreESY_SY_EEEEENS4_13SM90_TMA_LOADENS4_14ComposedLayoutINS4_7SwizzleILi2ELi4ELi3EEENS4_18smem_ptr_flag_bitsILi16EEENSU_INS5_IJNSA_ILi8EEESH_EEENS5_IJSH_SB_EEEEEEEvNS4_8identityES11_S1B_vS1C_EENS_8epilogue10collective6detail29Sm90TmaWarpSpecializedAdapterINS1F_15DefaultEpilogueISJ_SK_SK_NS1E_6thread17LinearCombinationISJ_Li1EffLNS1J_9ScaleType4KindE0ELNS_15FloatRoundStyleE2ESJ_EENS1_15EpilogueDefaultEEEEEvvEEEEvNT_6ParamsE --------------------------
	.section	.nv.info._ZN7cutlass13device_kernelINS_4gemm6kernel13GemmUniversalIN4cute5tupleIJiiiiEEENS1_10collective13CollectiveMmaINS1_34MainloopSm90TmaGmmaWarpSpecializedILi3ENS5_IJNS4_1CILi1EEESB_SB_EEENS1_32KernelTmaWarpSpecializedPingpongEEENS5_IJNSA_ILi64EEENSA_ILi128EEENSA_ILi32EEEEEENS_6half_tENS5_IJlSB_lEEESJ_SK_NS4_8TiledMMAINS4_8MMA_AtomIJNS4_4SM904GMMA26MMA_64x128x16_F32F16F16_SSILNSO_5MajorE0ELSQ_0ELNSO_7ScaleInE1ELSR_1EEEEEENS4_6LayoutISC_NS5_IJNSA_ILi0EEESV_SV_EEEEENS5_IJNS4_10UnderscoreESY_SY_EEEEENS4_13SM90_TMA_LOADENS4_14ComposedLayoutINS4_7SwizzleILi2ELi4ELi3EEENS4_18smem_ptr_flag_bitsILi16EEENSU_INS5_IJNSA_ILi8EEESH_EEENS5_IJSH_SB_EEEEEEEvNS4_8identityES11_S1B_vS1C_EENS_8epilogue10collective6detail29Sm90TmaWarpSpecializedAdapterINS1F_15DefaultEpilogueISJ_SK_SK_NS1E_6thread17LinearCombinationISJ_Li1EffLNS1J_9ScaleType4KindE0ELNS_15FloatRoundStyleE2ESJ_EENS1_15EpilogueDefaultEEEEEvvEEEEvNT_6ParamsE,"",@"SHT_CUDA_INFO"
	.sectionflags	@""
	.align	4


	//----- nvinfo : EIATTR_CUDA_API_VERSION
	.align		4
        /*0000*/ 	.byte	0x04, 0x37
        /*0002*/ 	.short	(.L_21 - .L_20)
.L_20:
        /*0004*/ 	.word	0x00000082


	//----- nvinfo : EIATTR_KPARAM_INFO
	.align		4
.L_21:
        /*0008*/ 	.byte	0x04, 0x17
        /*000a*/ 	.short	(.L_23 - .L_22)
.L_22:
        /*000c*/ 	.word	0x00000000
        /*0010*/ 	.short	0x0000
        /*0012*/ 	.short	0x0070
        /*0014*/ 	.byte	0x00, 0xf0, 0x01, 0x10


	//----- nvinfo : EIATTR_SPARSE_MMA_MASK
	.align		4
.L_23:
        /*0018*/ 	.byte	0x03, 0x50
        /*001a*/ 	.short	0x0000


	//----- nvinfo : EIATTR_MAXREG_COUNT
	.align		4
        /*001c*/ 	.byte	0x03, 0x1b
        /*001e*/ 	.short	0x00a8


	//----- nvinfo : EIATTR_NUM_BARRIERS
	.align		4
        /*0020*/ 	.byte	0x02, 0x4c
        /*0022*/ 	.byte	0x01
	.zero		1


	//----- nvinfo : EIATTR_EXTERNS
	.align		4
        /*0024*/ 	.byte	0x04, 0x0f
        /*0026*/ 	.short	(.L_25 - .L_24)


	//   ....[0]....
	.align		4
.L_24:
        /*0028*/ 	.word	index@(__assertfail)


	//----- nvinfo : EIATTR_ANNOTATIONS
	.align		4
.L_25:
        /*002c*/ 	.byte	0x04, 0x55
        /*002e*/ 	.short	(.L_27 - .L_26)


	//   ....[0]....
.L_26:
        /*0030*/ 	.word	0x00000001
        /*0034*/ 	.byte	0xb0, 0x0a, 0x00, 0x00, 0x01, 0x00, 0x00, 0x00, 0xd0, 0x5e, 0x00, 0x00, 0x01, 0x00, 0x00, 0x00
        /*0044*/ 	.byte	0xe0, 0x6a, 0x00, 0x00


	//----- nvinfo : EIATTR_MERCURY_ISA_VERSION
	.align		4
.L_27:
        /*0048*/ 	.byte	0x03, 0x5f
        /*004a*/ 	.short	0x0101


	//----- nvinfo : EIATTR_INT_WARP_WIDE_INSTR_OFFSETS
	.align		4
        /*004c*/ 	.byte	0x04, 0x31
        /*004e*/ 	.short	(.L_29 - .L_28)


	//   ....[0]....
.L_28:
        /*0050*/ 	.word	0x000003c0


	//   ....[1]....
        /*0054*/ 	.word	0x000003e0


	//   ....[2]....
        /*0058*/ 	.word	0x00000460


	//   ....[3]....
        /*005c*/ 	.word	0x00000470


	//   ....[4]....
        /*0060*/ 	.word	0x00000480


	//   ....[5]....
        /*0064*/ 	.word	0x000004a0


	//   ....[6]....
        /*0068*/ 	.word	0x00000530


	//   ....[7]....
        /*006c*/ 	.word	0x00000550


	//----- nvinfo : EIATTR_COOP_GROUP_MASK_REGIDS
	.align		4
.L_29:
        /*0070*/ 	.byte	0x04, 0x29
        /*0072*/ 	.short	(.L_31 - .L_30)


	//   ....[0]....
.L_30:
        /*0074*/ 	.word	0xffffffff


	//   ....[1]....
        /*0078*/ 	.word	0xffffffff


	//   ....[2]....
        /*007c*/ 	.word	0xffffffff


	//   ....[3]....
        /*0080*/ 	.word	0xffffffff


	//   ....[4]....
        /*0084*/ 	.word	0xffffffff


	//   ....[5]....
        /*0088*/ 	.word	0xffffffff


	//----- nvinfo : EIATTR_COOP_GROUP_INSTR_OFFSETS
	.align		4
.L_31:
        /*008c*/ 	.byte	0x04, 0x28
        /*008e*/ 	.short	(.L_33 - .L_32)


	//   ....[0]....
.L_32:
        /*0090*/ 	.word	0x00000070


	//   ....[1]....
        /*0094*/ 	.word	0x00000080


	//   ....[2]....
        /*0098*/ 	.word	0x00000140


	//   ....[3]....
        /*009c*/ 	.word	0x000002b0


	//   ....[4]....
        /*00a0*/ 	.word	0x000002f0


	//   ....[5]....
        /*00a4*/ 	.word	0x00000340


	//----- nvinfo : EIATTR_REG_RECONFIG
	.align		4
.L_33:
        /*00a8*/ 	.byte	0x01, 0x54
	.zero		2


	//----- nvinfo : EIATTR_SYSCALL_OFFSETS
	.align		4
        /*00ac*/ 	.byte	0x04, 0x46
        /*00ae*/ 	.short	(.L_35 - .L_34)


	//   ....[0]....
.L_34:
        /*00b0*/ 	.word	0x000015e0


	//----- nvinfo : EIATTR_MBARRIER_INSTR_OFFSETS
	.align		4
.L_35:
        /*00b4*/ 	.byte	0x04, 0x39
        /*00b6*/ 	.short	(.L_37 - .L_36)


	//   ....[0]....
.L_36:
        /*00b8*/ 	.word	0x00000240
        /*00bc*/ 	.word	0x000000ff
        /*00c0*/ 	.word	0x00000000
        /*00c4*/ 	.short	0x0100
        /*00c6*/ 	.byte	0x08
	.zero		1


	//   ....[1]....
        /*00c8*/ 	.word	0x00000250
        /*00cc*/ 	.word	0x000000ff
        /*00d0*/ 	.word	0x00000018
        /*00d4*/ 	.short	0x0100
        /*00d6*/ 	.byte	0x08
	.zero		1


	//   ....[2]....
        /*00d8*/ 	.word	0x00000260
        /*00dc*/ 	.word	0x000000ff
        /*00e0*/ 	.word	0x00000008
        /*00e4*/ 	.short	0x0100
        /*00e6*/ 	.byte	0x08
	.zero		1


	//   ....[3]....
        /*00e8*/ 	.word	0x00000270
        /*00ec*/ 	.word	0x000000ff
        /*00f0*/ 	.word	0x00000020
        /*00f4*/ 	.short	0x0100
        /*00f6*/ 	.byte	0x08
	.zero		1


	//   ....[4]....
        /*00f8*/ 	.word	0x00000280
        /*00fc*/ 	.word	0x000000ff
        /*0100*/ 	.word	0x00000010
        /*0104*/ 	.short	0x0100
        /*0106*/ 	.byte	0x08
	.zero		1


	//   ....[5]....
        /*0108*/ 	.word	0x00000290
        /*010c*/ 	.word	0x000000ff
        /*0110*/ 	.word	0x00000028
        /*0114*/ 	.short	0x0100
        /*0116*/ 	.byte	0x08
	.zero		1


	//   ....[6]....
        /*0118*/ 	.word	0x00000590
        /*011c*/ 	.word	0x000000ff
        /*0120*/ 	.word	0x00000060
        /*0124*/ 	.short	0x0100
        /*0126*/ 	.byte	0x08
	.zero		1


	//   ....[7]....
        /*0128*/ 	.word	0x00000600
        /*012c*/ 	.word	0x000000ff
        /*0130*/ 	.word	0x00000068
        /*0134*/ 	.short	0x0100
        /*0136*/ 	.byte	0x08
	.zero		1


	//   ....[8]....
        /*0138*/ 	.word	0x00000620
        /*013c*/ 	.word	0x000000ff
        /*0140*/ 	.word	0x00000040
        /*0144*/ 	.short	0x0100
        /*0146*/ 	.byte	0x09
	.zero		1


	//   ....[9]....
        /*0148*/ 	.word	0x00000630
        /*014c*/ 	.word	0x000000ff
        /*0150*/ 	.word	0x00000048
        /*0154*/ 	.short	0x0100
        /*0156*/ 	.byte	0x09
	.zero		1


	//   ....[10]....
        /*0158*/ 	.word	0x00000640
        /*015c*/ 	.word	0x000000ff
        /*0160*/ 	.word	0x00000050
        /*0164*/ 	.short	0x0100
        /*0166*/ 	.byte	0x09
	.zero		1


	//   ....[11]....
        /*0168*/ 	.word	0x00000650
        /*016c*/ 	.word	0x000000ff
        /*0170*/ 	.word	0x00000058
        /*0174*/ 	.short	0x0100
        /*0176*/ 	.byte	0x09
	.zero		1


	//   ....[12]....
        /*0178*/ 	.word	0x000014c0
        /*017c*/ 	.word	0x0000005d
        /*0180*/ 	.word	0x00000000
        /*0184*/ 	.short	0x010a
        /*0186*/ 	.byte	0x2a
	.zero		1


	//   ....[13]....
        /*0188*/ 	.word	0x00001660
        /*018c*/ 	.word	0x00000003
        /*0190*/ 	.word	0x00000000
        /*0194*/ 	.short	0x010a
        /*0196*/ 	.byte	0x3f
	.zero		1


	//   ....[14]....
        /*0198*/ 	.word	0x000016a0
        /*019c*/ 	.word	0x00000003
        /*01a0*/ 	.word	0x00000000
        /*01a4*/ 	.short	0x010a
        /*01a6*/ 	.byte	0x3f
	.zero		1


	//   ....[15]....
        /*01a8*/ 	.word	0x000018a0
        /*01ac*/ 	.word	0x000000ff
        /*01b0*/ 	.word	0x00000000
        /*01b4*/ 	.short	0x010a
        /*01b6*/ 	.byte	0x04
	.zero		1


	//   ....[16]....
        /*01b8*/ 	.word	0x000018e0
        /*01bc*/ 	.word	0x000000ff
        /*01c0*/ 	.word	0x00000000
        /*01c4*/ 	.short	0x010a
        /*01c6*/ 	.byte	0x04
	.zero		1


	//   ....[17]....
        /*01c8*/ 	.word	0x00001a40
        /*01cc*/ 	.word	0x000000ff
        /*01d0*/ 	.word	0x00000000
        /*01d4*/ 	.short	0x0101
        /*01d6*/ 	.byte	0x04
	.zero		1


	//   ....[18]....
        /*01d8*/ 	.word	0x00001b30
        /*01dc*/ 	.word	0x0000005e
        /*01e0*/ 	.word	0x00000000
        /*01e4*/ 	.short	0x0101
        /*01e6*/ 	.byte	0x2f
	.zero		1


	//   ....[19]....
        /*01e8*/ 	.word	0x00001c00
        /*01ec*/ 	.word	0x000000ff
        /*01f0*/ 	.word	0x00000000
        /*01f4*/ 	.short	0x0101
        /*01f6*/ 	.byte	0x06
	.zero		1


	//   ....[20]....
        /*01f8*/ 	.word	0x00001cb0
        /*01fc*/ 	.word	0x0000005d
        /*0200*/ 	.word	0x00000010
        /*0204*/ 	.short	0x010a
        /*0206*/ 	.byte	0x2a
	.zero		1


	//   ....[21]....
        /*0208*/ 	.word	0x00005ef0
        /*020c*/ 	.word	0x00000060
        /*0210*/ 	.word	0x00000000
        /*0214*/ 	.short	0x0101
        /*0216*/ 	.byte	0x2f
	.zero		1


	//   ....[22]....
        /*0218*/ 	.word	0x00006850
        /*021c*/ 	.word	0x0000000a
        /*0220*/ 	.word	0x00000018
        /*0224*/ 	.short	0x010a
        /*0226*/ 	.byte	0x3f
	.zero		1


	//   ....[23]....
        /*0228*/ 	.word	0x00006bf0
        /*022c*/ 	.word	0x00000005
        /*0230*/ 	.word	0x00000068
        /*0234*/ 	.short	0x0101
        /*0236*/ 	.byte	0x3f
	.zero		1


	//   ....[24]....
        /*0238*/ 	.word	0x00007370
        /*023c*/ 	.word	0x00000009
        /*0240*/ 	.word	0x00000000
        /*0244*/ 	.short	0x010a
        /*0246*/ 	.byte	0x3f
	.zero		1


	//   ....[25]....
        /*0248*/ 	.word	0x000073f0
        /*024c*/ 	.word	0x00000006
        /*0250*/ 	.word	0x00000000
        /*0254*/ 	.short	0x010a
        /*0256*/ 	.byte	0x3f
	.zero		1


	//   ....[26]....
        /*0258*/ 	.word	0x00007480
        /*025c*/ 	.word	0x00000003
        /*0260*/ 	.word	0x00000000
        /*0264*/ 	.short	0x010a
        /*0266*/ 	.byte	0x3f
	.zero		1


	//   ....[27]....
        /*0268*/ 	.word	0x000074e0
        /*026c*/ 	.word	0x0000005f
        /*0270*/ 	.word	0x00000000
        /*0274*/ 	.short	0x010a
        /*0276*/ 	.byte	0x3f
	.zero		1


	//   ....[28]....
        /*0278*/ 	.word	0x00007530
        /*027c*/ 	.word	0x00000003
        /*0280*/ 	.word	0x00000000
        /*0284*/ 	.short	0x010a
        /*0286*/ 	.byte	0x3f
	.zero		1


	//   ....[29]....
        /*0288*/ 	.word	0x00007590
        /*028c*/ 	.word	0x00000004
        /*0290*/ 	.word	0x00000000
        /*0294*/ 	.short	0x010a
        /*0296*/ 	.byte	0x3f
	.zero		1


	//   ....[30]....
        /*0298*/ 	.word	0x000075e0
        /*029c*/ 	.word	0x0000005f
        /*02a0*/ 	.word	0x00000010
        /*02a4*/ 	.short	0x010a
        /*02a6*/ 	.byte	0x3f
	.zero		1


	//   ....[31]....
        /*02a8*/ 	.word	0x000076b0
        /*02ac*/ 	.word	0x0000000a
        /*02b0*/ 	.word	0x00000018
        /*02b4*/ 	.short	0x010a
        /*02b6*/ 	.byte	0x3f
	.zero		1


	//   ....[32]....
        /*02b8*/ 	.word	0x00007780
        /*02bc*/ 	.word	0x00000009
        /*02c0*/ 	.word	0x00000000
        /*02c4*/ 	.short	0x010a
        /*02c6*/ 	.byte	0x3f
	.zero		1


	//   ....[33]....
        /*02c8*/ 	.word	0x000077d0
        /*02cc*/ 	.word	0x00000006
        /*02d0*/ 	.word	0x00000000
        /*02d4*/ 	.short	0x010a
        /*02d6*/ 	.byte	0x3f
	.zero		1


	//----- nvinfo : EIATTR_NUM_MBARRIERS
	.align		4
.L_37:
        /*02d8*/ 	.byte	0x03, 0x38
        /*02da*/ 	.short	0x000c


	//----- nvinfo : EIATTR_EXIT_INSTR_OFFSETS
	.align		4
        /*02dc*/ 	.byte	0x04, 0x1c
        /*02de*/ 	.short	(.L_39 - .L_38)


	//   ....[0]....
.L_38:
        /*02e0*/ 	.word	0x00001160


	//   ....[1]....
        /*02e4*/ 	.word	0x000011c0


	//   ....[2]....
        /*02e8*/ 	.word	0x00006580


	//   ....[3]....
        /*02ec*/ 	.word	0x000065b0


	//   ....[4]....
        /*02f0*/ 	.word	0x000074d0


	//----- nvinfo : EIATTR_MAX_THREADS
	.align		4
.L_39:
        /*02f4*/ 	.byte	0x04, 0x05
        /*02f6*/ 	.short	(.L_41 - .L_40)
.L_40:
        /*02f8*/ 	.word	0x00000180
        /*02fc*/ 	.word	0x00000001
        /*0300*/ 	.word	0x00000001


	//----- nvinfo : EIATTR_CRS_STACK_SIZE
	.align		4
.L_41:
        /*0304*/ 	.byte	0x04, 0x1e
        /*0306*/ 	.short	(.L_43 - .L_42)
.L_42:
        /*0308*/ 	.word	0x00000000


	//----- nvinfo : EIATTR_CBANK_PARAM_SIZE
	.align		4
.L_43:
        /*030c*/ 	.byte	0x03, 0x19
        /*030e*/ 	.short	0x0470


	//----- nvinfo : EIATTR_PARAM_CBANK
	.align		4
        /*0310*/ 	.byte	0x04, 0x0a
        /*0312*/ 	.short	(.L_45 - .L_44)
	.align		4
.L_44:
        /*0314*/ 	.word	index@(.nv.constant0._ZN7cutlass13device_kernelINS_4gemm6kernel13GemmUniversalIN4cute5tupleIJiiiiEEENS1_10collective13CollectiveMmaINS1_34MainloopSm90TmaGmmaWarpSpecializedILi3ENS5_IJNS4_1CILi1EEESB_SB_EEENS1_32KernelTmaWarpSpecializedPingpongEEENS5_IJNSA_ILi64EEENSA_ILi128EEENSA_ILi32EEEEEENS_6half_tENS5_IJlSB_lEEESJ_SK_NS4_8TiledMMAINS4_8MMA_AtomIJNS4_4SM904GMMA26MMA_64x128x16_F32F16F16_SSILNSO_5MajorE0ELSQ_0ELNSO_7ScaleInE1ELSR_1EEEEEENS4_6LayoutISC_NS5_IJNSA_ILi0EEESV_SV_EEEEENS5_IJNS4_10UnderscoreESY_SY_EEEEENS4_13SM90_TMA_LOADENS4_14ComposedLayoutINS4_7SwizzleILi2ELi4ELi3EEENS4_18smem_ptr_flag_bitsILi16EEENSU_INS5_IJNSA_ILi8EEESH_EEENS5_IJSH_SB_EEEEEEEvNS4_8identityES11_S1B_vS1C_EENS_8epilogue10collective6detail29Sm90TmaWarpSpecializedAdapterINS1F_15DefaultEpilogueISJ_SK_SK_NS1E_6thread17LinearCombinationISJ_Li1EffLNS1J_9ScaleType4KindE0ELNS_15FloatRoundStyleE2ESJ_EENS1_15EpilogueDefaultEEEEEvvEEEEvNT_6ParamsE)
        /*0318*/ 	.short	0x0210
        /*031a*/ 	.short	0x0470


	//----- nvinfo : EIATTR_SW_WAR
	.align		4
.L_45:
        /*031c*/ 	.byte	0x04, 0x36
        /*031e*/ 	.short	(.L_47 - .L_46)
.L_46:
        /*0320*/ 	.word	0x00000008
.L_47:


//--------------------- .nv.callgraph             --------------------------
	.section	.nv.callgraph,"",@"SHT_CUDA_CALLGRAPH"
	.align	4
	.sectionentsize	8
	.align		4
        /*0000*/ 	.word	0x00000000
	.align		4
        /*0004*/ 	.word	0xffffffff
	.align		4
        /*0008*/ 	.word	index@(_ZN7cutlass13device_kernelINS_4gemm6kernel13GemmUniversalIN4cute5tupleIJiiiiEEENS1_10collective13CollectiveMmaINS1_34MainloopSm90TmaGmmaWarpSpecializedILi3ENS5_IJNS4_1CILi1EEESB_SB_EEENS1_32KernelTmaWarpSpecializedPingpongEEENS5_IJNSA_ILi64EEENSA_ILi128EEENSA_ILi32EEEEEENS_6half_tENS5_IJlSB_lEEESJ_SK_NS4_8TiledMMAINS4_8MMA_AtomIJNS4_4SM904GMMA26MMA_64x128x16_F32F16F16_SSILNSO_5MajorE0ELSQ_0ELNSO_7ScaleInE1ELSR_1EEEEEENS4_6LayoutISC_NS5_IJNSA_ILi0EEESV_SV_EEEEENS5_IJNS4_10UnderscoreESY_SY_EEEEENS4_13SM90_TMA_LOADENS4_14ComposedLayoutINS4_7SwizzleILi2ELi4ELi3EEENS4_18smem_ptr_flag_bitsILi16EEENSU_INS5_IJNSA_ILi8EEESH_EEENS5_IJSH_SB_EEEEEEEvNS4_8identityES11_S1B_vS1C_EENS_8epilogue10collective6detail29Sm90TmaWarpSpecializedAdapterINS1F_15DefaultEpilogueISJ_SK_SK_NS1E_6thread17LinearCombinationISJ_Li1EffLNS1J_9ScaleType4KindE0ELNS_15FloatRoundStyleE2ESJ_EENS1_15EpilogueDefaultEEEEEvvEEEEvNT_6ParamsE)
	.align		4
        /*000c*/ 	.word	index@(__assertfail)
	.align		4
        /*0010*/ 	.word	0x00000000
	.align		4
        /*0014*/ 	.word	0xfffffffe
	.align		4
        /*0018*/ 	.word	0x00000000
	.align		4
        /*001c*/ 	.word	0xfffffffd
	.align		4
        /*0020*/ 	.word	0x00000000
	.align		4
        /*0024*/ 	.word	0xfffffffc


//--------------------- .nv.constant4             --------------------------
	.section	.nv.constant4,"a",@progbits
	.align	8
	.align		8
.nv.constant4:
        /*0000*/ 	.dword	__assertfail
	.align		8
        /*0008*/ 	.dword	__unnamed_1
	.align		8
        /*0010*/ 	.dword	_ZN40_INTERNAL_27a223dd_4_k_cu_1c0a1766_232994cuda3std3__45__cpo5beginE
	.align		8
        /*0018*/ 	.dword	_ZN40_INTERNAL_27a223dd_4_k_cu_1c0a1766_232994cuda3std3__45__cpo3endE
	.align		8
        /*0020*/ 	.dword	_ZN40_INTERNAL_27a223dd_4_k_cu_1c0a1766_232994cuda3std3__45__cpo6cbeginE
	.align		8
        /*0028*/ 	.dword	_ZN40_INTERNAL_27a223dd_4_k_cu_1c0a1766_232994cuda3std3__45__cpo4cendE
	.align		8
        /*0030*/ 	.dword	_ZN40_INTERNAL_27a223dd_4_k_cu_1c0a1766_232994cuda3std3__442_GLOBAL__N__27a223dd_4_k_cu_1c0a1766_232996ignoreE
	.align		8
        /*0038*/ 	.dword	_ZN40_INTERNAL_27a223dd_4_k_cu_1c0a1766_232994cuda3std3__419piecewise_constructE
	.align		8
        /*0040*/ 	.dword	_ZN40_INTERNAL_27a223dd_4_k_cu_1c0a1766_232994cuda3std3__48in_placeE
	.align		8
        /*0048*/ 	.dword	_ZN40_INTERNAL_27a223dd_4_k_cu_1c0a1766_232994cuda3std6ranges3__45__cpo4swapE
	.align		8
        /*0050*/ 	.dword	_ZN40_INTERNAL_27a223dd_4_k_cu_1c0a1766_232994cuda3std6ranges3__45__cpo9iter_moveE
	.align		8
        /*0058*/ 	.dword	_ZN40_INTERNAL_27a223dd_4_k_cu_1c0a1766_232994cute7productE
	.align		8
        /*0060*/ 	.dword	_ZN40_INTERNAL_27a223dd_4_k_cu_1c0a1766_232994cute1_E
	.align		8
        /*0068*/ 	.dword	$str$22
	.align		8
        /*0070*/ 	.dword	$str$23


//--------------------- .text._ZN7cutlass13device_kernelINS_4gemm6kernel13GemmUniversalIN4cute5tupleIJiiiiEEENS1_10collective13CollectiveMmaINS1_34MainloopSm90TmaGmmaWarpSpecializedILi3ENS5_IJNS4_1CILi1EEESB_SB_EEENS1_32KernelTmaWarpSpecializedPingpongEEENS5_IJNSA_ILi64EEENSA_ILi128EEENSA_ILi32EEEEEENS_6half_tENS5_IJlSB_lEEESJ_SK_NS4_8TiledMMAINS4_8MMA_AtomIJNS4_4SM904GMMA26MMA_64x128x16_F32F16F16_SSILNSO_5MajorE0ELSQ_0ELNSO_7ScaleInE1ELSR_1EEEEEENS4_6LayoutISC_NS5_IJNSA_ILi0EEESV_SV_EEEEENS5_IJNS4_10UnderscoreESY_SY_EEEEENS4_13SM90_TMA_LOADENS4_14ComposedLayoutINS4_7SwizzleILi2ELi4ELi3EEENS4_18smem_ptr_flag_bitsILi16EEENSU_INS5_IJNSA_ILi8EEESH_EEENS5_IJSH_SB_EEEEEEEvNS4_8identityES11_S1B_vS1C_EENS_8epilogue10collective6detail29Sm90TmaWarpSpecializedAdapterINS1F_15DefaultEpilogueISJ_SK_SK_NS1E_6thread17LinearCombinationISJ_Li1EffLNS1J_9ScaleType4KindE0ELNS_15FloatRoundStyleE2ESJ_EENS1_15EpilogueDefaultEEEEEvvEEEEvNT_6ParamsE --------------------------
	.section	.text._ZN7cutlass13device_kernelINS_4gemm6kernel13GemmUniversalIN4cute5tupleIJiiiiEEENS1_10collective13CollectiveMmaINS1_34MainloopSm90TmaGmmaWarpSpecializedILi3ENS5_IJNS4_1CILi1EEESB_SB_EEENS1_32KernelTmaWarpSpecializedPingpongEEENS5_IJNSA_ILi64EEENSA_ILi128EEENSA_ILi32EEEEEENS_6half_tENS5_IJlSB_lEEESJ_SK_NS4_8TiledMMAINS4_8MMA_AtomIJNS4_4SM904GMMA26MMA_64x128x16_F32F16F16_SSILNSO_5MajorE0ELSQ_0ELNSO_7ScaleInE1ELSR_1EEEEEENS4_6LayoutISC_NS5_IJNSA_ILi0EEESV_SV_EEEEENS5_IJNS4_10UnderscoreESY_SY_EEEEENS4_13SM90_TMA_LOADENS4_14ComposedLayoutINS4_7SwizzleILi2ELi4ELi3EEENS4_18smem_ptr_flag_bitsILi16EEENSU_INS5_IJNSA_ILi8EEESH_EEENS5_IJSH_SB_EEEEEEEvNS4_8identityES11_S1B_vS1C_EENS_8epilogue10collective6detail29Sm90TmaWarpSpecializedAdapterINS1F_15DefaultEpilogueISJ_SK_SK_NS1E_6thread17LinearCombinationISJ_Li1EffLNS1J_9ScaleType4KindE0ELNS_15FloatRoundStyleE2ESJ_EENS1_15EpilogueDefaultEEEEEvvEEEEvNT_6ParamsE,"ax",@progbits
	.align	128
.text._ZN7cutlass13device_kernelINS_4gemm6kernel13GemmUniversalIN4cute5tupleIJiiiiEEENS1_10collective13CollectiveMmaINS1_34MainloopSm90TmaGmmaWarpSpecializedILi3ENS5_IJNS4_1CILi1EEESB_SB_EEENS1_32KernelTmaWarpSpecializedPingpongEEENS5_IJNSA_ILi64EEENSA_ILi128EEENSA_ILi32EEEEEENS_6half_tENS5_IJlSB_lEEESJ_SK_NS4_8TiledMMAINS4_8MMA_AtomIJNS4_4SM904GMMA26MMA_64x128x16_F32F16F16_SSILNSO_5MajorE0ELSQ_0ELNSO_7ScaleInE1ELSR_1EEEEEENS4_6LayoutISC_NS5_IJNSA_ILi0EEESV_SV_EEEEENS5_IJNS4_10UnderscoreESY_SY_EEEEENS4_13SM90_TMA_LOADENS4_14ComposedLayoutINS4_7SwizzleILi2ELi4ELi3EEENS4_18smem_ptr_flag_bitsILi16EEENSU_INS5_IJNSA_ILi8EEESH_EEENS5_IJSH_SB_EEEEEEEvNS4_8identityES11_S1B_vS1C_EENS_8epilogue10collective6detail29Sm90TmaWarpSpecializedAdapterINS1F_15DefaultEpilogueISJ_SK_SK_NS1E_6thread17LinearCombinationISJ_Li1EffLNS1J_9ScaleType4KindE0ELNS_15FloatRoundStyleE2ESJ_EENS1_15EpilogueDefaultEEEEEvvEEEEvNT_6ParamsE:
        .type           _ZN7cutlass13device_kernelINS_4gemm6kernel13GemmUniversalIN4cute5tupleIJiiiiEEENS1_10collective13CollectiveMmaINS1_34MainloopSm90TmaGmmaWarpSpecializedILi3ENS5_IJNS4_1CILi1EEESB_SB_EEENS1_32KernelTmaWarpSpecializedPingpongEEENS5_IJNSA_ILi64EEENSA_ILi128EEENSA_ILi32EEEEEENS_6half_tENS5_IJlSB_lEEESJ_SK_NS4_8TiledMMAINS4_8MMA_AtomIJNS4_4SM904GMMA26MMA_64x128x16_F32F16F16_SSILNSO_5MajorE0ELSQ_0ELNSO_7ScaleInE1ELSR_1EEEEEENS4_6LayoutISC_NS5_IJNSA_ILi0EEESV_SV_EEEEENS5_IJNS4_10UnderscoreESY_SY_EEEEENS4_13SM90_TMA_LOADENS4_14ComposedLayoutINS4_7SwizzleILi2ELi4ELi3EEENS4_18smem_ptr_flag_bitsILi16EEENSU_INS5_IJNSA_ILi8EEESH_EEENS5_IJSH_SB_EEEEEEEvNS4_8identityES11_S1B_vS1C_EENS_8epilogue10collective6detail29Sm90TmaWarpSpecializedAdapterINS1F_15DefaultEpilogueISJ_SK_SK_NS1E_6thread17LinearCombinationISJ_Li1EffLNS1J_9ScaleType4KindE0ELNS_15FloatRoundStyleE2ESJ_EENS1_15EpilogueDefaultEEEEEvvEEEEvNT_6ParamsE,@function
        .size           _ZN7cutlass13device_kernelINS_4gemm6kernel13GemmUniversalIN4cute5tupleIJiiiiEEENS1_10collective13CollectiveMmaINS1_34MainloopSm90TmaGmmaWarpSpecializedILi3ENS5_IJNS4_1CILi1EEESB_SB_EEENS1_32KernelTmaWarpSpecializedPingpongEEENS5_IJNSA_ILi64EEENSA_ILi128EEENSA_ILi32EEEEEENS_6half_tENS5_IJlSB_lEEESJ_SK_NS4_8TiledMMAINS4_8MMA_AtomIJNS4_4SM904GMMA26MMA_64x128x16_F32F16F16_SSILNSO_5MajorE0ELSQ_0ELNSO_7ScaleInE1ELSR_1EEEEEENS4_6LayoutISC_NS5_IJNSA_ILi0EEESV_SV_EEEEENS5_IJNS4_10UnderscoreESY_SY_EEEEENS4_13SM90_TMA_LOADENS4_14ComposedLayoutINS4_7SwizzleILi2ELi4ELi3EEENS4_18smem_ptr_flag_bitsILi16EEENSU_INS5_IJNSA_ILi8EEESH_EEENS5_IJSH_SB_EEEEEEEvNS4_8identityES11_S1B_vS1C_EENS_8epilogue10collective6detail29Sm90TmaWarpSpecializedAdapterINS1F_15DefaultEpilogueISJ_SK_SK_NS1E_6thread17LinearCombinationISJ_Li1EffLNS1J_9ScaleType4KindE0ELNS_15FloatRoundStyleE2ESJ_EENS1_15EpilogueDefaultEEEEEvvEEEEvNT_6ParamsE,(.L_x_195 - _ZN7cutlass13device_kernelINS_4gemm6kernel13GemmUniversalIN4cute5tupleIJiiiiEEENS1_10collective13CollectiveMmaINS1_34MainloopSm90TmaGmmaWarpSpecializedILi3ENS5_IJNS4_1CILi1EEESB_SB_EEENS1_32KernelTmaWarpSpecializedPingpongEEENS5_IJNSA_ILi64EEENSA_ILi128EEENSA_ILi32EEEEEENS_6half_tENS5_IJlSB_lEEESJ_SK_NS4_8TiledMMAINS4_8MMA_AtomIJNS4_4SM904GMMA26MMA_64x128x16_F32F16F16_SSILNSO_5MajorE0ELSQ_0ELNSO_7ScaleInE1ELSR_1EEEEEENS4_6LayoutISC_NS5_IJNSA_ILi0EEESV_SV_EEEEENS5_IJNS4_10UnderscoreESY_SY_EEEEENS4_13SM90_TMA_LOADENS4_14ComposedLayoutINS4_7SwizzleILi2ELi4ELi3EEENS4_18smem_ptr_flag_bitsILi16EEENSU_INS5_IJNSA_ILi8EEESH_EEENS5_IJSH_SB_EEEEEEEvNS4_8identityES11_S1B_vS1C_EENS_8epilogue10collective6detail29Sm90TmaWarpSpecializedAdapterINS1F_15DefaultEpilogueISJ_SK_SK_NS1E_6thread17LinearCombinationISJ_Li1EffLNS1J_9ScaleType4KindE0ELNS_15FloatRoundStyleE2ESJ_EENS1_15EpilogueDefaultEEEEEvvEEEEvNT_6ParamsE)
        .other          _ZN7cutlass13device_kernelINS_4gemm6kernel13GemmUniversalIN4cute5tupleIJiiiiEEENS1_10collective13CollectiveMmaINS1_34MainloopSm90TmaGmmaWarpSpecializedILi3ENS5_IJNS4_1CILi1EEESB_SB_EEENS1_32KernelTmaWarpSpecializedPingpongEEENS5_IJNSA_ILi64EEENSA_ILi128EEENSA_ILi32EEEEEENS_6half_tENS5_IJlSB_lEEESJ_SK_NS4_8TiledMMAINS4_8MMA_AtomIJNS4_4SM904GMMA26MMA_64x128x16_F32F16F16_SSILNSO_5MajorE0ELSQ_0ELNSO_7ScaleInE1ELSR_1EEEEEENS4_6LayoutISC_NS5_IJNSA_ILi0EEESV_SV_EEEEENS5_IJNS4_10UnderscoreESY_SY_EEEEENS4_13SM90_TMA_LOADENS4_14ComposedLayoutINS4_7SwizzleILi2ELi4ELi3EEENS4_18smem_ptr_flag_bitsILi16EEENSU_INS5_IJNSA_ILi8EEESH_EEENS5_IJSH_SB_EEEEEEEvNS4_8identityES11_S1B_vS1C_EENS_8epilogue10collective6detail29Sm90TmaWarpSpecializedAdapterINS1F_15DefaultEpilogueISJ_SK_SK_NS1E_6thread17LinearCombinationISJ_Li1EffLNS1J_9ScaleType4KindE0ELNS_15FloatRoundStyleE2ESJ_EENS1_15EpilogueDefaultEEEEEvvEEEEvNT_6ParamsE,@"STO_CUDA_ENTRY STV_DEFAULT"
_ZN7cutlass13device_kernelINS_4gemm6kernel13GemmUniversalIN4cute5tupleIJiiiiEEENS1_10collective13CollectiveMmaINS1_34MainloopSm90TmaGmmaWarpSpecializedILi3ENS5_IJNS4_1CILi1EEESB_SB_EEENS1_32KernelTmaWarpSpecializedPingpongEEENS5_IJNSA_ILi64EEENSA_ILi128EEENSA_ILi32EEEEEENS_6half_tENS5_IJlSB_lEEESJ_SK_NS4_8TiledMMAINS4_8MMA_AtomIJNS4_4SM904GMMA26MMA_64x128x16_F32F16F16_SSILNSO_5MajorE0ELSQ_0ELNSO_7ScaleInE1ELSR_1EEEEEENS4_6LayoutISC_NS5_IJNSA_ILi0EEESV_SV_EEEEENS5_IJNS4_10UnderscoreESY_SY_EEEEENS4_13SM90_TMA_LOADENS4_14ComposedLayoutINS4_7SwizzleILi2ELi4ELi3EEENS4_18smem_ptr_flag_bitsILi16EEENSU_INS5_IJNSA_ILi8EEESH_EEENS5_IJSH_SB_EEEEEEEvNS4_8identityES11_S1B_vS1C_EENS_8epilogue10collective6detail29Sm90TmaWarpSpecializedAdapterINS1F_15DefaultEpilogueISJ_SK_SK_NS1E_6thread17LinearCombinationISJ_Li1EffLNS1J_9ScaleType4KindE0ELNS_15FloatRoundStyleE2ESJ_EENS1_15EpilogueDefaultEEEEEvvEEEEvNT_6ParamsE:
[----:B------:R-:W0:Y:S02]  /*0000*/  LDC R1, c[0x0][0x28] ;  /* 0x00000a00ff017b82 */ /* 0x000e240000000800 */
[----:B0-----:R-:W-:Y:S01]  /*0010*/  VIADD R1, R1, 0xfffffff8 ;  /* 0xfffffff801017836 */ /* 0x001fe20000000000 */
[----:B------:R-:W0:Y:S01]  /*0020*/  S2R R4, SR_TID.X ;  /* 0x0000000000047919 */ /* 0x000e220000002100 */
[----:B------:R-:W-:Y:S01]  /*0030*/  ELECT P0, URZ, PT ;  /* 0x00000000003f782f */ /* 0x000fe20003800000 */
[----:B------:R-:W-:Y:S01]  /*0040*/  BSSY B0, `(.L_x_0) ;  /* 0x000000f000007945 */ /* 0x000fe20003800000 */
[--C-:B0-----:R-:W-:Y:S02]  /*0050*/  SHF.R.U32.HI R0, RZ, 0x5, R4.reuse ;  /* 0x00000005ff007819 */ /* 0x101fe40000011604 */
[----:B------:R-:W-:-:S03]  /*0060*/  SHF.R.U32.HI R5, RZ, 0x7, R4 ;  /* 0x00000007ff057819 */ /* 0x000fc60000011604 */
[----:B------:R-:W0:Y:S04]  /*0070*/  SHFL.IDX PT, R2, R0, RZ, 0x1f ;  /* 0x00001fff00027589 */ /* 0x000e2800000e0000 */
[----:B------:R1:W2:Y:S01]  /*0080*/  SHFL.IDX PT, R8, R5, RZ, 0x1f ;  /* 0x00001fff05087589 */ /* 0x0002a200000e0000 */
[----:B0-----:R-:W-:-:S13]  /*0090*/  ISETP.NE.OR P0, PT, R2, RZ, !P0 ;  /* 0x000000ff0200720c */ /* 0x001fda0004705670 */
[----:B-12---:R-:W-:Y:S05]  /*00a0*/  @P0 BRA `(.L_x_1) ;  /* 0x0000000000200947 */ /* 0x006fea0003800000 */
[----:B------:R-:W-:Y:S02]  /*00b0*/  ULDC.64 UR4, c[0x0][0x198] ;  /* 0x0000660000047ab9 */ /* 0x000fe40000000a00 */
[----:B------:R-:W-:Y:S02]  /*00c0*/  UIADD3 UR6, UP0, UR4, 0xf0, URZ ;  /* 0x000000f004067890 */ /* 0x000fe4000ff1e03f */
[----:B------:R-:W-:Y:S02]  /*00d0*/  UIADD3 UR4, UP1, UR4, 0x1f0, URZ ;  /* 0x000001f004047890 */ /* 0x000fe4000ff3e03f */
[----:B------:R-:W-:Y:S02]  /*00e0*/  UIADD3.X UR7, URZ, UR5, URZ, UP0, !UPT ;  /* 0x000000053f077290 */ /* 0x000fe400087fe43f */
[----:B------:R-:W-:-:S07]  /*00f0*/  UIADD3.X UR5, URZ, UR5, URZ, UP1, !UPT ;  /* 0x000000053f057290 */ /* 0x000fce0008ffe43f */
[----:B------:R0:W-:Y:S02]  /*0100*/  UTMACCTL.PF [UR6] ;  /* 0x00000000060079b9 */ /* 0x0001e40008040000 */
[----:B------:R0:W-:Y:S02]  /*0110*/  UTMACCTL.PF [UR4] ;  /* 0x00000000040079b9 */ /* 0x0001e40008040000 */
[----:B0-----:R-:W-:Y:S01]  /*0120*/  NOP ;  /* 0x0000000000007918 */ /* 0x001fe20000000000 */
.L_x_1:
[----:B------:R-:W-:Y:S05]  /*0130*/  BSYNC B0 ;  /* 0x0000000000007941 */ /* 0x000fea0003800000 */
.L_x_0:
[----:B------:R-:W0:Y:S02]  /*0140*/  SHFL.IDX PT, R3, R0, RZ, 0x1f ;  /* 0x00001fff00037589 */ /* 0x000e2400000e0000 */
[----:B0-----:R-:W-:-:S13]  /*0150*/  ISETP.NE.AND P0, PT, R3, RZ, PT ;  /* 0x000000ff0300720c */ /* 0x001fda0003f05270 */
[----:B------:R-:W-:Y:S05]  /*0160*/  @P0 BRA `(.L_x_2) ;  /* 0x0000000000500947 */ /* 0x000fea0003800000 */
[----:B------:R-:W0:Y:S01]  /*0170*/  S2UR UR8, SR_CgaCtaId ;  /* 0x00000000000879c3 */ /* 0x000e220000008800 */
[----:B------:R-:W-:Y:S01]  /*0180*/  UMOV UR4, 0x400 ;  /* 0x0000040000047882 */ /* 0x000fe20000000000 */
[----:B------:R-:W-:Y:S01]  /*0190*/  UMOV UR5, 0x1 ;  /* 0x0000000100057882 */ /* 0x000fe20000000000 */
[----:B------:R-:W-:Y:S01]  /*01a0*/  UMOV UR6, 0x80 ;  /* 0x0000008000067882 */ /* 0x000fe20000000000 */
[----:B------:R-:W-:Y:S01]  /*01b0*/  ELECT P0, URZ, PT ;  /* 0x00000000003f782f */ /* 0x000fe20003800000 */
[----:B------:R-:W-:-:S04]  /*01c0*/  UIADD3 UR6, -UR6, 0x100000, URZ ;  /* 0x0010000006067890 */ /* 0x000fc8000fffe13f */
[----:B------:R-:W-:Y:S02]  /*01d0*/  USHF.L.U32 UR7, UR6, 0xb, URZ ;  /* 0x0000000b06077899 */ /* 0x000fe4000800063f */
[----:B------:R-:W-:Y:S02]  /*01e0*/  USHF.L.U32 UR6, UR6, 0x1, URZ ;  /* 0x0000000106067899 */ /* 0x000fe4000800063f */
[----:B0-----:R-:W-:Y:S02]  /*01f0*/  ULEA UR8, UR8, UR4, 0x18 ;  /* 0x0000000408087291 */ /* 0x001fe4000f8ec03f */
[----:B------:R-:W-:-:S04]  /*0200*/  UIADD3 UR4, -UR5, 0x100000, URZ ;  /* 0x0010000005047890 */ /* 0x000fc8000fffe13f */
[----:B------:R-:W-:Y:S02]  /*0210*/  USHF.L.U32 UR5, UR4, 0xb, URZ ;  /* 0x0000000b04057899 */ /* 0x000fe4000800063f */
[----:B------:R-:W-:Y:S01]  /*0220*/  USHF.L.U32 UR4, UR4, 0x1, URZ ;  /* 0x0000000104047899 */ /* 0x000fe2000800063f */
[----:B------:R-:W0:Y:S11]  /*0230*/  FENCE.VIEW.ASYNC.S ;  /* 0x00000000000073c6 */ /* 0x000e360000000000 */
[----:B0-----:R0:W1:Y:S01]  /*0240*/  SYNCS.EXCH.64 URZ, [UR8], UR4 ;  /* 0x00000004083f75b2 */ /* 0x0010620008000100 */
[----:B------:R0:W2:Y:S01]  /*0250*/  SYNCS.EXCH.64 URZ, [UR8+0x18], UR6 ;  /* 0x00001806083f75b2 */ /* 0x0000a20008000100 */
[----:B------:R0:W3:Y:S01]  /*0260*/  SYNCS.EXCH.64 URZ, [UR8+0x8], UR4 ;  /* 0x00000804083f75b2 */ /* 0x0000e20008000100 */
[----:B------:R0:W4:Y:S01]  /*0270*/  SYNCS.EXCH.64 URZ, [UR8+0x20], UR6 ;  /* 0x00002006083f75b2 */ /* 0x0001220008000100 */
[----:B------:R0:W0:Y:S01]  /*0280*/  SYNCS.EXCH.64 URZ, [UR8+0x10], UR4 ;  /* 0x00001004083f75b2 */ /* 0x0000220008000100 */
[----:B------:R0:W0:Y:S01]  /*0290*/  SYNCS.EXCH.64 URZ, [UR8+0x28], UR6 ;  /* 0x00002806083f75b2 */ /* 0x0000220008000100 */
[----:B------:R-:W-:Y:S01]  /*02a0*/  NOP ;  /* 0x0000000000007918 */ /* 0x000fe20000000000 */
.L_x_2:
[----:B------:R-:W5:Y:S01]  /*02b0*/  SHFL.IDX PT, R6, R0, RZ, 0x1f ;  /* 0x00001fff00067589 */ /* 0x000f6200000e0000 */
[----:B------:R-:W-:Y:S01]  /*02c0*/  ELECT P0, URZ, PT ;  /* 0x00000000003f782f */ /* 0x000fe20003800000 */
[----:B------:R-:W-:Y:S01]  /*02d0*/  NOP ;  /* 0x0000000000007918 */ /* 0x000fe20000000000 */
[----:B------:R-:W-:Y:S01]  /*02e0*/  ELECT P1, URZ, PT ;  /* 0x00000000003f782f */ /* 0x000fe20003820000 */
[----:B------:R-:W1:Y:S01]  /*02f0*/  SHFL.IDX PT, R3, R0, RZ, 0x1f ;  /* 0x00001fff00037589 */ /* 0x000e6200000e0000 */
[----:B0-----:R-:W-:Y:S01]  /*0300*/  UMOV UR4, 0x20 ;  /* 0x0000002000047882 */ /* 0x001fe20000000000 */
[----:B------:R-:W-:Y:S01]  /*0310*/  UMOV UR11, 0x80 ;  /* 0x00000080000b7882 */ /* 0x000fe20000000000 */
[----:B------:R-:W-:Y:S01]  /*0320*/  NOP ;  /* 0x0000000000007918 */ /* 0x000fe20000000000 */
[C---:B------:R-:W-:Y:S01]  /*0330*/  VIADD R33, R8.reuse, 0xffffffff ;  /* 0xffffffff08217836 */ /* 0x040fe20000000000 */
[----:B------:R-:W0:Y:S01]  /*0340*/  SHFL.IDX PT, R5, R5, RZ, 0x1f ;  /* 0x00001fff05057589 */ /* 0x000e2200000e0000 */
[----:B------:R-:W-:Y:S01]  /*0350*/  ULDC.64 UR36, c[0x0][0x208] ;  /* 0x0000820000247ab9 */ /* 0x000fe20000000a00 */
[----:B------:R-:W-:-:S02]  /*0360*/  ISETP.NE.AND P2, PT, R8, RZ, PT ;  /* 0x000000ff0800720c */ /* 0x000fc40003f45270 */
[----:B------:R-:W-:Y:S02]  /*0370*/  ISETP.GE.U32.AND P3, PT, R33, 0x2, PT ;  /* 0x000000022100780c */ /* 0x000fe40003f66070 */
[----:B-----5:R-:W-:Y:S02]  /*0380*/  ISETP.NE.OR P0, PT, R6, RZ, !P0 ;  /* 0x000000ff0600720c */ /* 0x020fe40004705670 */
[----:B-1----:R-:W-:Y:S02]  /*0390*/  ISETP.NE.OR P1, PT, R3, RZ, !P1 ;  /* 0x000000ff0300720c */ /* 0x002fe40004f25670 */
[----:B------:R-:W-:-:S04]  /*03a0*/  SHF.R.S32.HI R3, RZ, 0x1f, R2 ;  /* 0x0000001fff037819 */ /* 0x000fc80000011402 */
[----:B------:R-:W-:-:S05]  /*03b0*/  LEA.HI R3, R3, R2, RZ, 0x2 ;  /* 0x0000000203037211 */ /* 0x000fca00078f10ff */
[----:B------:R-:W-:Y:S01]  /*03c0*/  VOTEU.ALL UP0, P0 ;  /* 0x00000000003f7886 */ /* 0x000fe20000000000 */
[----:B------:R-:W-:Y:S01]  /*03d0*/  LOP3.LUT R3, R3, 0xfffffffc, RZ, 0xc0, !PT ;  /* 0xfffffffc03037812 */ /* 0x000fe200078ec0ff */
[----:B------:R-:W-:-:S03]  /*03e0*/  VOTEU.ALL UP1, P1 ;  /* 0x00000000003f7886 */ /* 0x000fc60000820000 */
[----:B------:R-:W1:Y:S01]  /*03f0*/  @!UP0 S2UR UR7, SR_CgaCtaId ;  /* 0x00000000000789c3 */ /* 0x000e620000008800 */
[----:B------:R-:W-:Y:S01]  /*0400*/  @!UP0 UMOV UR6, 0x400 ;  /* 0x0000040000068882 */ /* 0x000fe20000000000 */
[----:B------:R-:W-:-:S04]  /*0410*/  @!UP0 UIADD3 UR4, -UR4, 0x100000, URZ ;  /* 0x0010000004048890 */ /* 0x000fc8000fffe13f */
[----:B------:R-:W-:Y:S02]  /*0420*/  @!UP0 USHF.L.U32 UR5, UR4, 0xb, URZ ;  /* 0x0000000b04058899 */ /* 0x000fe4000800063f */
[----:B------:R-:W-:Y:S01]  /*0430*/  @!UP0 USHF.L.U32 UR4, UR4, 0x1, URZ ;  /* 0x0000000104048899 */ /* 0x000fe2000800063f */
[----:B------:R-:W-:Y:S01]  /*0440*/  IMAD.IADD R0, R2, 0x1, -R3 ;  /* 0x0000000102007824 */ /* 0x000fe200078e0a03 */
[----:B------:R-:W-:Y:S01]  /*0450*/  @!UP1 UMOV UR9, 0x400 ;  /* 0x0000040000099882 */ /* 0x000fe20000000000 */
[----:B------:R-:W-:Y:S01]  /*0460*/  VOTEU.ALL UP2, P1 ;  /* 0x00000000003f7886 */ /* 0x000fe20000840000 */
[----:B------:R-:W-:Y:S01]  /*0470*/  VOTEU.ALL UP3, P1 ;  /* 0x00000000003f7886 */ /* 0x000fe20000860000 */
[----:B------:R-:W-:Y:S01]  /*0480*/  VOTEU.ALL UP4, P1 ;  /* 0x00000000003f7886 */ /* 0x000fe20000880000 */
[----:B------:R-:W5:Y:S01]  /*0490*/  @!UP1 S2UR UR10, SR_CgaCtaId ;  /* 0x00000000000a99c3 */ /* 0x000f620000008800 */
[----:B------:R-:W-:Y:S01]  /*04a0*/  VOTEU.ALL UP5, P1 ;  /* 0x00000000003f7886 */ /* 0x000fe200008a0000 */
[----:B------:R-:W-:-:S04]  /*04b0*/  SHF.R.S32.HI R3, RZ, 0x1f, R4 ;  /* 0x0000001fff037819 */ /* 0x000fc80000011404 */
[----:B------:R-:W-:-:S04]  /*04c0*/  LEA.HI R3, R3, R4, RZ, 0x7 ;  /* 0x0000000403037211 */ /* 0x000fc800078f38ff */
[----:B------:R-:W-:-:S05]  /*04d0*/  LOP3.LUT R3, R3, 0xffffff80, RZ, 0xc0, !PT ;  /* 0xffffff8003037812 */ /* 0x000fca00078ec0ff */
[----:B------:R-:W-:Y:S01]  /*04e0*/  IMAD.IADD R3, R4, 0x1, -R3 ;  /* 0x0000000104037824 */ /* 0x000fe200078e0a03 */
[----:B-1----:R-:W-:Y:S02]  /*04f0*/  @!UP0 ULEA UR8, UR7, UR6, 0x18 ;  /* 0x0000000607088291 */ /* 0x002fe4000f8ec03f */
[----:B------:R-:W-:-:S04]  /*0500*/  @!UP1 UIADD3 UR6, -UR11, 0x100000, URZ ;  /* 0x001000000b069890 */ /* 0x000fc8000fffe13f */
[----:B------:R-:W-:Y:S02]  /*0510*/  @!UP1 USHF.L.U32 UR7, UR6, 0xb, URZ ;  /* 0x0000000b06079899 */ /* 0x000fe4000800063f */
[----:B------:R-:W-:Y:S01]  /*0520*/  @!UP1 USHF.L.U32 UR6, UR6, 0x1, URZ ;  /* 0x0000000106069899 */ /* 0x000fe2000800063f */
[----:B------:R-:W-:Y:S01]  /*0530*/  VOTEU.ALL UP0, P0 ;  /* 0x00000000003f7886 */ /* 0x000fe20000000000 */
[----:B-----5:R-:W-:Y:S01]  /*0540*/  @!UP1 ULEA UR9, UR10, UR9, 0x18 ;  /* 0x000000090a099291 */ /* 0x020fe2000f8ec03f */
[----:B------:R-:W-:Y:S02]  /*0550*/  VOTEU.ALL UP1, P0 ;  /* 0x00000000003f7886 */ /* 0x000fe40000020000 */
[----:B------:R-:W-:Y:S01]  /*0560*/  ULDC.64 UR10, c[0x0][0x598] ;  /* 0x00016600000a7ab9 */ /* 0x000fe20000000a00 */
[----:B------:R-:W-:Y:S01]  /*0570*/  ISETP.NE.AND P0, PT, R0, 0x3, PT ;  /* 0x000000030000780c */ /* 0x000fe20003f05270 */
[----:B------:R-:W1:Y:S02]  /*0580*/  FENCE.VIEW.ASYNC.S ;  /* 0x00000000000073c6 */ /* 0x000e640000000000 */
[----:B-1----:R1:W2:Y:S01]  /*0590*/  @!UP0 SYNCS.EXCH.64 URZ, [UR8+0x60], UR4 ;  /* 0x00006004083f85b2 */ /* 0x0022a20008000100 */
[----:B------:R-:W-:-:S02]  /*05a0*/  ISETP.NE.U32.AND P1, PT, RZ, UR10, PT ;  /* 0x0000000aff007c0c */ /* 0x000fc4000bf25070 */
[----:B------:R-:W-:Y:S02]  /*05b0*/  ISETP.EQ.OR P0, PT, R0, RZ, !P0 ;  /* 0x000000ff0000720c */ /* 0x000fe40004702670 */
[----:B------:R-:W-:Y:S02]  /*05c0*/  ISETP.NE.AND.EX P1, PT, RZ, UR11, PT, P1 ;  /* 0x0000000bff007c0c */ /* 0x000fe4000bf25310 */
[----:B------:R-:W-:-:S04]  /*05d0*/  ISETP.EQ.AND P0, PT, R8, RZ, P0 ;  /* 0x000000ff0800720c */ /* 0x000fc80000702270 */
[----:B------:R-:W-:-:S04]  /*05e0*/  SEL R16, RZ, 0x1, !P0 ;  /* 0x00000001ff107807 */ /* 0x000fc80004000000 */
[----:B------:R-:W-:Y:S01]  /*05f0*/  SEL R16, R16, 0x2, P3 ;  /* 0x0000000210107807 */ /* 0x000fe20001800000 */
[----:B------:R1:W2:Y:S01]  /*0600*/  @!UP1 SYNCS.EXCH.64 URZ, [UR8+0x68], UR4 ;  /* 0x00006804083f95b2 */ /* 0x0002a20008000100 */
[----:B------:R-:W-:Y:S01]  /*0610*/  NOP ;  /* 0x0000000000007918 */ /* 0x000fe20000000000 */
[----:B------:R1:W2:Y:S01]  /*0620*/  @!UP2 SYNCS.EXCH.64 URZ, [UR9+0x40], UR6 ;  /* 0x00004006093fa5b2 */ /* 0x0002a20008000100 */
[----:B------:R1:W2:Y:S01]  /*0630*/  @!UP3 SYNCS.EXCH.64 URZ, [UR9+0x48], UR6 ;  /* 0x00004806093fb5b2 */ /* 0x0002a20008000100 */
[----:B------:R1:W2:Y:S01]  /*0640*/  @!UP4 SYNCS.EXCH.64 URZ, [UR9+0x50], UR6 ;  /* 0x00005006093fc5b2 */ /* 0x0002a20008000100 */
[----:B------:R1:W2:Y:S01]  /*0650*/  @!UP5 SYNCS.EXCH.64 URZ, [UR9+0x58], UR6 ;  /* 0x00005806093fd5b2 */ /* 0x0002a20008000100 */
[----:B------:R-:W-:Y:S01]  /*0660*/  NOP ;  /* 0x0000000000007918 */ /* 0x000fe20000000000 */
[----:B--234-:R-:W-:Y:S06]  /*0670*/  BAR.SYNC.DEFER_BLOCKING 0x0 ;  /* 0x0000000000007b1d */ /* 0x01cfec0000010000 */
[----:B01----:R-:W-:Y:S05]  /*0680*/  @!P1 BRA `(.L_x_3) ;  /* 0x00000000001c9947 */ /* 0x003fea0003800000 */
[----:B------:R-:W0:Y:S02]  /*0690*/  LDC.64 R6, c[0x0][0x598] ;  /* 0x00016600ff067b82 */ /* 0x000e240000000a00 */
[----:B0-----:R-:W2:Y:S02]  /*06a0*/  LDG.E.64 R6, desc[UR36][R6.64] ;  /* 0x0000002406067981 */ /* 0x001ea4000c1e1b00 */
[----:B--2---:R-:W-:-:S04]  /*06b0*/  ISETP.NE.U32.AND P0, PT, R6, RZ, PT ;  /* 0x000000ff0600720c */ /* 0x004fc80003f05070 */
[----:B------:R-:W-:-:S13]  /*06c0*/  ISETP.NE.AND.EX P0, PT, R7, RZ, PT, P0 ;  /* 0x000000ff0700720c */ /* 0x000fda0003f05300 */
[----:B------:R-:W-:Y:S05]  /*06d0*/  @!P0 BRA `(.L_x_3) ;  /* 0x0000000000088947 */ /* 0x000fea0003800000 */
[----:B------:R1:W5:Y:S01]  /*06e0*/  LD.E R88, desc[UR36][R6.64] ;  /* 0x0000002406587980 */ /* 0x000362000c101900 */
[----:B------:R-:W-:Y:S05]  /*06f0*/  BRA `(.L_x_4) ;  /* 0x0000000000247947 */ /* 0x000fea0003800000 */
.L_x_3:
[----:B------:R-:W-:Y:S02]  /*0700*/  ULDC.64 UR4, c[0x0][0x588] ;  /* 0x0001620000047ab9 */ /* 0x000fe40000000a00 */
[----:B------:R-:W-:-:S04]  /*0710*/  ISETP.NE.U32.AND P0, PT, RZ, UR4, PT ;  /* 0x00000004ff007c0c */ /* 0x000fc8000bf05070 */
[----:B------:R-:W-:-:S13]  /*0720*/  ISETP.NE.AND.EX P0, PT, RZ, UR5, PT, P0 ;  /* 0x00000005ff007c0c */ /* 0x000fda000bf05300 */
[----:B------:R-:W-:Y:S05]  /*0730*/  @!P0 BRA `(.L_x_5) ;  /* 0x00000000000c8947 */ /* 0x000fea0003800000 */
[----:B------:R-:W0:Y:S02]  /*0740*/  LDC.64 R88, c[0x0][0x588] ;  /* 0x00016200ff587b82 */ /* 0x000e240000000a00 */
[----:B0-----:R0:W5:Y:S01]  /*0750*/  LDG.E R88, desc[UR36][R88.64] ;  /* 0x0000002458587981 */ /* 0x001162000c1e1900 */
[----:B------:R-:W-:Y:S05]  /*0760*/  BRA `(.L_x_4) ;  /* 0x0000000000087947 */ /* 0x000fea0003800000 */
.L_x_5:
[----:B------:R-:W-:Y:S02]  /*0770*/  ULDC UR4, c[0x0][0x580] ;  /* 0x0001600000047ab9 */ /* 0x000fe40000000800 */
[----:B------:R-:W-:-:S07]  /*0780*/  IMAD.U32 R88, RZ, RZ, UR4 ;  /* 0x00000004ff587e24 */ /* 0x000fce000f8e00ff */
.L_x_4:
[----:B------:R-:W-:Y:S02]  /*0790*/  ULDC.64 UR4, c[0x0][0x5a0] ;  /* 0x0001680000047ab9 */ /* 0x000fe40000000a00 */
[----:B------:R-:W-:-:S04]  /*07a0*/  ISETP.NE.U32.AND P0, PT, RZ, UR4, PT ;  /* 0x00000004ff007c0c */ /* 0x000fc8000bf05070 */
[----:B------:R-:W-:-:S13]  /*07b0*/  ISETP.NE.AND.EX P0, PT, RZ, UR5, PT, P0 ;  /* 0x00000005ff007c0c */ /* 0x000fda000bf05300 */
[----:B------:R-:W-:Y:S05]  /*07c0*/  @!P0 BRA `(.L_x_6) ;  /* 0x00000000001c8947 */ /* 0x000fea0003800000 */
[----:B-1----:R-:W1:Y:S02]  /*07d0*/  LDC.64 R6, c[0x0][0x5a0] ;  /* 0x00016800ff067b82 */ /* 0x002e640000000a00 */
[----:B-1----:R-:W2:Y:S02]  /*07e0*/  LDG.E.64 R6, desc[UR36][R6.64] ;  /* 0x0000002406067981 */ /* 0x002ea4000c1e1b00 */
[----:B--2---:R-:W-:-:S04]  /*07f0*/  ISETP.NE.U32.AND P0, PT, R6, RZ, PT ;  /* 0x000000ff0600720c */ /* 0x004fc80003f05070 */
[----:B------:R-:W-:-:S13]  /*0800*/  ISETP.NE.AND.EX P0, PT, R7, RZ, PT, P0 ;  /* 0x000000ff0700720c */ /* 0x000fda0003f05300 */
[----:B------:R-:W-:Y:S05]  /*0810*/  @!P0 BRA `(.L_x_6) ;  /* 0x0000000000088947 */ /* 0x000fea0003800000 */
[----:B0-----:R2:W5:Y:S01]  /*0820*/  LD.E R89, desc[UR36][R6.64] ;  /* 0x0000002406597980 */ /* 0x001562000c101900 */
[----:B------:R-:W-:Y:S05]  /*0830*/  BRA `(.L_x_7) ;  /* 0x0000000000247947 */ /* 0x000fea0003800000 */
.L_x_6:
[----:B------:R-:W-:Y:S02]  /*0840*/  ULDC.64 UR4, c[0x0][0x590] ;  /* 0x0001640000047ab9 */ /* 0x000fe40000000a00 */
[----:B------:R-:W-:-:S04]  /*0850*/  ISETP.NE.U32.AND P0, PT, RZ, UR4, PT ;  /* 0x00000004ff007c0c */ /* 0x000fc8000bf05070 */
[----:B------:R-:W-:-:S13]  /*0860*/  ISETP.NE.AND.EX P0, PT, RZ, UR5, PT, P0 ;  /* 0x00000005ff007c0c */ /* 0x000fda000bf05300 */
[----:B------:R-:W-:Y:S05]  /*0870*/  @!P0 BRA `(.L_x_8) ;  /* 0x00000000000c8947 */ /* 0x000fea0003800000 */
[----:B-1----:R-:W0:Y:S02]  /*0880*/  LDC.64 R6, c[0x0][0x590] ;  /* 0x00016400ff067b82 */ /* 0x002e240000000a00 */
[----:B0-----:R0:W5:Y:S01]  /*0890*/  LDG.E R89, desc[UR36][R6.64] ;  /* 0x0000002406597981 */ /* 0x001162000c1e1900 */
[----:B------:R-:W-:Y:S05]  /*08a0*/  BRA `(.L_x_7) ;  /* 0x0000000000087947 */ /* 0x000fea0003800000 */
.L_x_8:
[----:B------:R-:W-:Y:S02]  /*08b0*/  ULDC UR4, c[0x0][0x584] ;  /* 0x0001610000047ab9 */ /* 0x000fe40000000800 */
[----:B0-----:R-:W-:-:S07]  /*08c0*/  IMAD.U32 R89, RZ, RZ, UR4 ;  /* 0x00000004ff597e24 */ /* 0x001fce000f8e00ff */
.L_x_7:
[----:B------:R-:W3:Y:S01]  /*08d0*/  LDC R2, c[0x0][0x65c] ;  /* 0x00019700ff027b82 */ /* 0x000ee20000000800 */
[----:B------:R-:W4:Y:S01]  /*08e0*/  S2R R14, SR_CTAID.Y ;  /* 0x00000000000e7919 */ /* 0x000f220000002600 */
[----:B------:R-:W-:Y:S01]  /*08f0*/  ULDC UR6, c[0x0][0x28c] ;  /* 0x0000a30000067ab9 */ /* 0x000fe20000000800 */
[----:B------:R-:W-:Y:S01]  /*0900*/  ISETP.NE.AND P0, PT, R8, 0x2, PT ;  /* 0x000000020800780c */ /* 0x000fe20003f05270 */
[----:B------:R-:W-:Y:S01]  /*0910*/  UIADD3 UR6, UR6, 0x1f, URZ ;  /* 0x0000001f06067890 */ /* 0x000fe2000fffe03f */
[----:B012---:R-:W0:Y:S01]  /*0920*/  S2R R6, SR_CTAID.X ;  /* 0x0000000000067919 */ /* 0x007e220000002500 */
[----:B------:R-:W-:Y:S01]  /*0930*/  IMAD.MOV.U32 R7, RZ, RZ, RZ ;  /* 0x000000ffff077224 */ /* 0x000fe200078e00ff */
[----:B------:R-:W-:Y:S01]  /*0940*/  UMOV UR38, URZ ;  /* 0x0000003f00267c82 */ /* 0x000fe20008000000 */
[----:B------:R-:W-:Y:S01]  /*0950*/  USHF.R.S32.HI UR7, URZ, 0x1f, UR6 ;  /* 0x0000001f3f077899 */ /* 0x000fe20008011406 */
[----:B------:R-:W-:Y:S01]  /*0960*/  UMOV UR39, URZ ;  /* 0x0000003f00277c82 */ /* 0x000fe20008000000 */
[----:B------:R-:W-:-:S02]  /*0970*/  ULDC.64 UR8, c[0x0][0x650] ;  /* 0x0001940000087ab9 */ /* 0x000fc40000000a00 */
[----:B------:R-:W-:-:S04]  /*0980*/  ULEA.HI UR7, UR7, UR6, URZ, 0x5 ;  /* 0x0000000607077291 */ /* 0x000fc8000f8f283f */
[----:B------:R-:W-:Y:S01]  /*0990*/  USHF.R.S32.HI UR40, URZ, 0x5, UR7 ;  /* 0x000000053f287899 */ /* 0x000fe20008011407 */
[----:B---3--:R-:W-:-:S13]  /*09a0*/  ISETP.NE.AND P1, PT, R2, 0x1, PT ;  /* 0x000000010200780c */ /* 0x008fda0003f25270 */
[----:B------:R-:W0:Y:S01]  /*09b0*/  @P1 LDC R19, c[0x0][0x10] ;  /* 0x00000400ff131b82 */ /* 0x000e220000000800 */
[----:B----4-:R-:W-:Y:S02]  /*09c0*/  @P1 IMAD.MOV.U32 R8, RZ, RZ, R14 ;  /* 0x000000ffff081224 */ /* 0x010fe400078e000e */
[----:B------:R-:W-:Y:S02]  /*09d0*/  @P1 IMAD.MOV.U32 R9, RZ, RZ, RZ ;  /* 0x000000ffff091224 */ /* 0x000fe400078e00ff */
[----:B------:R-:W-:-:S03]  /*09e0*/  @P1 IMAD.MOV.U32 R17, RZ, RZ, RZ ;  /* 0x000000ffff111224 */ /* 0x000fc600078e00ff */
[----:B------:R-:W1:Y:S01]  /*09f0*/  @!P1 LDC R11, c[0x0][0xc] ;  /* 0x00000300ff0b9b82 */ /* 0x000e620000000800 */
[----:B------:R-:W-:Y:S01]  /*0a00*/  ULDC UR4, c[0x0][0xc] ;  /* 0x0000030000047ab9 */ /* 0x000fe20000000800 */
[----:B------:R-:W-:Y:S02]  /*0a10*/  ULDC UR5, c[0x0][0x10] ;  /* 0x0000040000057ab9 */ /* 0x000fe40000000800 */
[----:B------:R-:W-:-:S04]  /*0a20*/  UIMAD.WIDE.U32 UR4, UR4, UR5, URZ ;  /* 0x00000005040472a5 */ /* 0x000fc8000f8e003f */
[----:B------:R-:W2:Y:S01]  /*0a30*/  LDC R2, c[0x0][0x14] ;  /* 0x00000500ff027b82 */ /* 0x000ea20000000800 */
[----:B0-----:R-:W-:-:S04]  /*0a40*/  @P1 IMAD.WIDE.U32 R18, R6, R19, R8 ;  /* 0x0000001306121225 */ /* 0x001fc800078e0008 */
[----:B------:R-:W-:Y:S02]  /*0a50*/  @P1 IMAD.IADD R17, R19, 0x1, R17 ;  /* 0x0000000113111824 */ /* 0x000fe400078e0211 */
[----:B-1----:R-:W-:-:S04]  /*0a60*/  @!P1 IMAD.WIDE.U32 R8, R11, R14, R6 ;  /* 0x0000000e0b089225 */ /* 0x002fc800078e0006 */
[----:B------:R-:W-:Y:S02]  /*0a70*/  @!P1 IMAD.MOV.U32 R18, RZ, RZ, R8 ;  /* 0x000000ffff129224 */ /* 0x000fe400078e0008 */
[----:B------:R-:W-:Y:S02]  /*0a80*/  @!P1 IMAD.MOV.U32 R17, RZ, RZ, R9 ;  /* 0x000000ffff119224 */ /* 0x000fe400078e0009 */
[----:B--2---:R-:W-:-:S04]  /*0a90*/  IMAD.WIDE.U32 R12, R2, UR4, RZ ;  /* 0x00000004020c7c25 */ /* 0x004fc8000f8e00ff */
[----:B------:R-:W-:Y:S01]  /*0aa0*/  IMAD R23, R2, UR5, RZ ;  /* 0x0000000502177c24 */ /* 0x000fe2000f8e02ff */
[----:B------:R0:W-:Y:S03]  /*0ab0*/  STL.64 [R1], R12 ;  /* 0x0000000c01007387 */ /* 0x0001e60000100a00 */
[----:B------:R-:W-:Y:S01]  /*0ac0*/  IMAD.IADD R23, R13, 0x1, R23 ;  /* 0x000000010d177824 */ /* 0x000fe200078e0217 */
[----:B------:R-:W-:Y:S06]  /*0ad0*/  @P0 BRA `(.L_x_9) ;  /* 0x0000000000200947 */ /* 0x000fec0003800000 */
[----:B------:R-:W-:Y:S01]  /*0ae0*/  UISETP.GE.U32.AND UP0, UPT, UR40, 0x3, UPT ;  /* 0x000000032800788c */ /* 0x000fe2000bf06070 */
[----:B------:R-:W-:Y:S01]  /*0af0*/  IADD3 R18, P0, R18, R12, RZ ;  /* 0x0000000c12127210 */ /* 0x000fe20007f1e0ff */
[----:B------:R-:W-:Y:S01]  /*0b00*/  UIMAD.WIDE.U32 UR4, UR40, -0x55555555, URZ ;  /* 0xaaaaaaab280478a5 */ /* 0x000fe2000f8e003f */
[----:B------:R-:W-:-:S03]  /*0b10*/  UMOV UR39, URZ ;  /* 0x0000003f00277c82 */ /* 0x000fc60008000000 */
[----:B------:R-:W-:Y:S01]  /*0b20*/  USHF.R.U32.HI UR4, URZ, 0x1, UR5 ;  /* 0x000000013f047899 */ /* 0x000fe20008011605 */
[----:B------:R-:W-:-:S03]  /*0b30*/  IMAD.X R17, R23, 0x1, R17, P0 ;  /* 0x0000000117117824 */ /* 0x000fc600000e0611 */
[----:B------:R-:W-:Y:S02]  /*0b40*/  UIMAD UR38, UR4, -0x3, UR40 ;  /* 0xfffffffd042678a4 */ /* 0x000fe4000f8e0228 */
[----:B------:R-:W-:-:S12]  /*0b50*/  @UP0 ULOP3.LUT UR39, UR4, 0x1, URZ, 0xc0, !UPT ;  /* 0x0000000104270892 */ /* 0x000fd8000f8ec03f */
.L_x_9:
[----:B------:R-:W-:Y:S01]  /*0b60*/  ISETP.GE.U32.AND P0, PT, R18, UR8, PT ;  /* 0x0000000812007c0c */ /* 0x000fe2000bf06070 */
[----:B------:R-:W-:Y:S01]  /*0b70*/  IMAD.MOV.U32 R19, RZ, RZ, -0x1 ;  /* 0xffffffffff137424 */ /* 0x000fe200078e00ff */
[----:B------:R-:W-:Y:S01]  /*0b80*/  PRMT R8, RZ, 0x7610, R8 ;  /* 0x00007610ff087816 */ /* 0x000fe20000000008 */
[----:B------:R-:W-:Y:S01]  /*0b90*/  IMAD.MOV.U32 R22, RZ, RZ, -0x1 ;  /* 0xffffffffff167424 */ /* 0x000fe200078e00ff */
[----:B------:R-:W-:Y:S01]  /*0ba0*/  ISETP.GE.U32.AND.EX P0, PT, R17, UR9, PT, P0 ;  /* 0x0000000911007c0c */ /* 0x000fe2000bf06100 */
[----:B------:R-:W-:-:S12]  /*0bb0*/  IMAD.MOV.U32 R2, RZ, RZ, -0x1 ;  /* 0xffffffffff027424 */ /* 0x000fd800078e00ff */
[----:B------:R-:W-:Y:S05]  /*0bc0*/  @P0 BRA `(.L_x_10) ;  /* 0x00000004005c0947 */ /* 0x000fea0003800000 */
[----:B------:R-:W1:Y:S01]  /*0bd0*/  LDC.64 R20, c[0x0][0x628] ;  /* 0x00018a00ff147b82 */ /* 0x000e620000000a00 */
[----:B------:R-:W-:Y:S02]  /*0be0*/  IMAD.MOV.U32 R8, RZ, RZ, R18 ;  /* 0x000000ffff087224 */ /* 0x000fe400078e0012 */
[----:B------:R-:W-:-:S05]  /*0bf0*/  IMAD.MOV.U32 R9, RZ, RZ, R17 ;  /* 0x000000ffff097224 */ /* 0x000fca00078e0011 */
[----:B------:R-:W2:Y:S08]  /*0c00*/  LDC R2, c[0x0][0x630] ;  /* 0x00018c00ff027b82 */ /* 0x000eb00000000800 */
[----:B------:R-:W3:Y:S01]  /*0c10*/  LDC.64 R24, c[0x0][0x620] ;  /* 0x00018800ff187b82 */ /* 0x000ee20000000a00 */
[----:B-1----:R-:W-:-:S04]  /*0c20*/  ISETP.NE.U32.AND P0, PT, R20, RZ, PT ;  /* 0x000000ff1400720c */ /* 0x002fc80003f05070 */
[----:B------:R-:W-:-:S13]  /*0c30*/  ISETP.NE.AND.EX P0, PT, R21, RZ, PT, P0 ;  /* 0x000000ff1500720c */ /* 0x000fda0003f05300 */
[----:B--23--:R-:W-:Y:S05]  /*0c40*/  @!P0 BRA `(.L_x_11) ;  /* 0x0000000000288947 */ /* 0x00cfea0003800000 */
[----:B0-----:R-:W0:Y:S02]  /*0c50*/  LDC R13, c[0x0][0x634] ;  /* 0x00018d00ff0d7b82 */ /* 0x001e240000000800 */
[----:B0-----:R-:W-:-:S05]  /*0c60*/  IADD3 R13, P0, R18, R13, RZ ;  /* 0x0000000d120d7210 */ /* 0x001fca0007f1e0ff */
[----:B------:R-:W-:-:S04]  /*0c70*/  IMAD.X R15, RZ, RZ, R17, P0 ;  /* 0x000000ffff0f7224 */ /* 0x000fc800000e0611 */
[----:B------:R-:W-:-:S04]  /*0c80*/  IMAD.WIDE.U32 R8, R15, R20, RZ ;  /* 0x000000140f087225 */ /* 0x000fc800078e00ff */
[----:B------:R-:W-:-:S04]  /*0c90*/  IMAD.WIDE.U32 R10, P0, R13, R21, R8 ;  /* 0x000000150d0a7225 */ /* 0x000fc80007800008 */
[----:B------:R-:W-:-:S04]  /*0ca0*/  IMAD.WIDE.U32 R8, R13, R20, RZ ;  /* 0x000000140d087225 */ /* 0x000fc800078e00ff */
[----:B------:R-:W-:Y:S01]  /*0cb0*/  IMAD.X R13, RZ, RZ, RZ, P0 ;  /* 0x000000ffff0d7224 */ /* 0x000fe200000e06ff */
[----:B------:R-:W-:Y:S01]  /*0cc0*/  IADD3 RZ, P0, R9, R10, RZ ;  /* 0x0000000a09ff7210 */ /* 0x000fe20007f1e0ff */
[----:B------:R-:W-:-:S04]  /*0cd0*/  IMAD.MOV.U32 R12, RZ, RZ, R11 ;  /* 0x000000ffff0c7224 */ /* 0x000fc800078e000b */
[----:B------:R-:W-:-:S08]  /*0ce0*/  IMAD.WIDE.U32.X R8, R15, R21, R12, P0 ;  /* 0x000000150f087225 */ /* 0x000fd000000e040c */
.L_x_11:
[-CC-:B------:R-:W-:Y:S01]  /*0cf0*/  SHF.R.U64 R31, R8, R2.reuse, R9.reuse ;  /* 0x00000002081f7219 */ /* 0x180fe20000001209 */
[----:B0-----:R-:W0:Y:S01]  /*0d00*/  LDC R12, c[0x0][0x618] ;  /* 0x00018600ff0c7b82 */ /* 0x001e220000000800 */
[----:B------:R-:W-:Y:S01]  /*0d10*/  SHF.R.U32.HI R7, RZ, R2, R9 ;  /* 0x00000002ff077219 */ /* 0x000fe20000011609 */
[----:B------:R-:W-:Y:S01]  /*0d20*/  ULDC UR4, c[0x0][0x150] ;  /* 0x0000540000047ab9 */ /* 0x000fe20000000800 */
[----:B------:R-:W-:Y:S01]  /*0d30*/  IADD3 R11, P0, RZ, -R31, RZ ;  /* 0x8000001fff0b7210 */ /* 0x000fe20007f1e0ff */
[----:B------:R-:W-:Y:S01]  /*0d40*/  IMAD.MOV.U32 R19, RZ, RZ, R17 ;  /* 0x000000ffff137224 */ /* 0x000fe200078e0011 */
[----:B------:R-:W-:-:S03]  /*0d50*/  I2FP.F32.U32 R2, R6 ;  /* 0x0000000600027245 */ /* 0x000fc60000201000 */
[----:B------:R-:W1:Y:S01]  /*0d60*/  LDC.64 R26, c[0x0][0x640] ;  /* 0x00019000ff1a7b82 */ /* 0x000e620000000a00 */
[----:B------:R-:W-:Y:S02]  /*0d70*/  IMAD.X R13, RZ, RZ, ~R7, P0 ;  /* 0x000000ffff0d7224 */ /* 0x000fe400000e0e07 */
[----:B------:R-:W-:Y:S01]  /*0d80*/  FMUL R2, R2, UR4 ;  /* 0x0000000402027c20 */ /* 0x000fe20008400000 */
[----:B------:R-:W-:Y:S01]  /*0d90*/  IMAD.WIDE.U32 R8, R11, R24, R18 ;  /* 0x000000180b087225 */ /* 0x000fe200078e0012 */
[----:B------:R-:W-:-:S03]  /*0da0*/  ULDC UR4, c[0x0][0x154] ;  /* 0x0000550000047ab9 */ /* 0x000fc60000000800 */
[----:B------:R-:W-:Y:S01]  /*0db0*/  IMAD R10, R13, R24, RZ ;  /* 0x000000180d0a7224 */ /* 0x000fe200078e02ff */
[----:B------:R-:W2:Y:S01]  /*0dc0*/  LDC R7, c[0x0][0x144] ;  /* 0x00005100ff077b82 */ /* 0x000ea20000000800 */
[----:B------:R-:W3:Y:S02]  /*0dd0*/  F2I.U32.TRUNC.NTZ R2, R2 ;  /* 0x0000000200027305 */ /* 0x000ee4000020f000 */
[----:B------:R-:W-:-:S04]  /*0de0*/  IMAD R11, R11, R25, R10 ;  /* 0x000000190b0b7224 */ /* 0x000fc800078e020a */
[----:B------:R-:W-:Y:S01]  /*0df0*/  IMAD.IADD R9, R9, 0x1, R11 ;  /* 0x0000000109097824 */ /* 0x000fe200078e020b */
[----:B------:R-:W4:Y:S01]  /*0e00*/  LDC R22, c[0x0][0x608] ;  /* 0x00018200ff167b82 */ /* 0x000f220000000800 */
[----:B------:R-:W-:-:S03]  /*0e10*/  IMAD.MOV.U32 R11, RZ, RZ, -0x1 ;  /* 0xffffffffff0b7424 */ /* 0x000fc600078e00ff */
[--C-:B0-----:R-:W-:Y:S02]  /*0e20*/  SHF.R.U64 R20, R8, R12, R9.reuse ;  /* 0x0000000c08147219 */ /* 0x101fe40000001209 */
[----:B------:R-:W-:Y:S02]  /*0e30*/  I2FP.F32.U32 R8, R14 ;  /* 0x0000000e00087245 */ /* 0x000fe40000201000 */
[----:B------:R-:W0:Y:S01]  /*0e40*/  LDC R24, c[0x0][0x658] ;  /* 0x00019600ff187b82 */ /* 0x000e220000000800 */
[----:B-1----:R-:W-:Y:S01]  /*0e50*/  ISETP.NE.U32.AND P0, PT, R26, RZ, PT ;  /* 0x000000ff1a00720c */ /* 0x002fe20003f05070 */
[----:B---3--:R-:W-:Y:S02]  /*0e60*/  IMAD.MOV R10, RZ, RZ, -R2 ;  /* 0x000000ffff0a7224 */ /* 0x008fe400078e0a02 */
[----:B------:R-:W-:Y:S01]  /*0e70*/  FMUL R8, R8, UR4 ;  /* 0x0000000408087c20 */ /* 0x000fe20008400000 */
[----:B------:R-:W-:Y:S02]  /*0e80*/  SHF.R.U32.HI R9, RZ, R12, R9 ;  /* 0x0000000cff097219 */ /* 0x000fe40000011609 */
[----:B------:R-:W-:Y:S01]  /*0e90*/  ISETP.NE.AND.EX P0, PT, R27, RZ, PT, P0 ;  /* 0x000000ff1b00720c */ /* 0x000fe20003f05300 */
[----:B------:R1:W3:Y:S01]  /*0ea0*/  F2I.U32.TRUNC.NTZ R15, R8 ;  /* 0x00000008000f7305 */ /* 0x0002e2000020f000 */
[----:B------:R-:W1:Y:S01]  /*0eb0*/  LDC R19, c[0x0][0x148] ;  /* 0x00005200ff137b82 */ /* 0x000e620000000800 */
[----:B--2---:R-:W-:-:S07]  /*0ec0*/  IMAD R2, R7, R10, R6 ;  /* 0x0000000a07027224 */ /* 0x004fce00078e0206 */
[----:B------:R-:W2:Y:S01]  /*0ed0*/  LDC R25, c[0x0][0x600] ;  /* 0x00018000ff197b82 */ /* 0x000ea20000000800 */
[-CC-:B----4-:R-:W-:Y:S02]  /*0ee0*/  SHF.R.U64 R32, R20, R22.reuse, R9.reuse ;  /* 0x0000001614207219 */ /* 0x190fe40000001209 */
[----:B------:R-:W-:Y:S01]  /*0ef0*/  SHF.R.U32.HI R7, RZ, R22, R9 ;  /* 0x00000016ff077219 */ /* 0x000fe20000011609 */
[----:B------:R-:W-:-:S04]  /*0f00*/  IMAD.MOV.U32 R9, RZ, RZ, 0x1 ;  /* 0x00000001ff097424 */ /* 0x000fc800078e00ff */
[----:B------:R-:W4:Y:S01]  /*0f10*/  LDC R28, c[0x0][0x648] ;  /* 0x00019200ff1c7b82 */ /* 0x000f220000000800 */
[-C--:B0-----:R-:W-:Y:S02]  /*0f20*/  SHF.L.U32 R6, R11, R24.reuse, RZ ;  /* 0x000000180b067219 */ /* 0x081fe400000006ff */
[--C-:B------:R-:W-:Y:S02]  /*0f30*/  SHF.R.U64 R22, R32, R24, R7.reuse ;  /* 0x0000001820167219 */ /* 0x100fe40000001207 */
[----:B------:R-:W-:Y:S02]  /*0f40*/  LOP3.LUT R13, RZ, R6, RZ, 0x33, !PT ;  /* 0x00000006ff0d7212 */ /* 0x000fe400078e33ff */
[-C--:B------:R-:W-:Y:S01]  /*0f50*/  SHF.R.U32.HI R7, RZ, R24.reuse, R7 ;  /* 0x00000018ff077219 */ /* 0x080fe20000011607 */
[----:B------:R-:W0:Y:S01]  /*0f60*/  LDC R29, c[0x0][0x638] ;  /* 0x00018e00ff1d7b82 */ /* 0x000e220000000800 */
[----:B------:R-:W-:Y:S01]  /*0f70*/  SHF.L.U32 R12, R9, R24, RZ ;  /* 0x00000018090c7219 */ /* 0x000fe200000006ff */
[----:B------:R-:W-:-:S06]  /*0f80*/  IMAD.MOV.U32 R6, RZ, RZ, R22 ;  /* 0x000000ffff067224 */ /* 0x000fcc00078e0016 */
[----:B------:R-:W0:Y:S01]  /*0f90*/  LDC R30, c[0x0][0x610] ;  /* 0x00018400ff1e7b82 */ /* 0x000e220000000800 */
[----:B-1-3--:R-:W-:Y:S05]  /*0fa0*/  @!P0 BRA `(.L_x_12) ;  /* 0x0000000000288947 */ /* 0x00afea0003800000 */
[----:B------:R-:W1:Y:S02]  /*0fb0*/  LDC R11, c[0x0][0x64c] ;  /* 0x00019300ff0b7b82 */ /* 0x000e640000000800 */
[----:B-1----:R-:W-:-:S05]  /*0fc0*/  IADD3 R11, P0, R22, R11, RZ ;  /* 0x0000000b160b7210 */ /* 0x002fca0007f1e0ff */
        /* <DEDUP_REMOVED lines=8> */
.L_x_12:
[----:B----4-:R-:W-:Y:S01]  /*1050*/  SHF.R.U64 R6, R6, R28, R7 ;  /* 0x0000001c06067219 */ /* 0x010fe20000001207 */
[----:B--2---:R-:W-:Y:S01]  /*1060*/  VIADD R7, R25, 0xffffffff ;  /* 0xffffffff19077836 */ /* 0x004fe20000000000 */
[----:B------:R-:W-:Y:S01]  /*1070*/  LOP3.LUT R13, R32, R13, RZ, 0xc0, !PT ;  /* 0x0000000d200d7212 */ /* 0x000fe200078ec0ff */
[----:B------:R-:W-:Y:S02]  /*1080*/  IMAD.MOV R15, RZ, RZ, -R15 ;  /* 0x000000ffff0f7224 */ /* 0x000fe400078e0a0f */
[----:B------:R-:W-:Y:S01]  /*1090*/  IMAD.MOV R8, RZ, RZ, -R6 ;  /* 0x000000ffff087224 */ /* 0x000fe200078e0a06 */
[----:B------:R-:W-:Y:S01]  /*10a0*/  LOP3.LUT R7, R20, R7, RZ, 0xc0, !PT ;  /* 0x0000000714077212 */ /* 0x000fe200078ec0ff */
[----:B------:R-:W-:Y:S02]  /*10b0*/  IMAD R13, R12, R6, R13 ;  /* 0x000000060c0d7224 */ /* 0x000fe400078e020d */
[----:B------:R-:W-:Y:S02]  /*10c0*/  @P1 IMAD R2, R19, R15, R14 ;  /* 0x0000000f13021224 */ /* 0x000fe400078e020e */
[----:B0-----:R-:W-:-:S02]  /*10d0*/  IMAD R6, R8, R29, R22 ;  /* 0x0000001d08067224 */ /* 0x001fc400078e0216 */
[----:B------:R-:W-:Y:S02]  /*10e0*/  IMAD R2, R13, R30, R2 ;  /* 0x0000001e0d027224 */ /* 0x000fe400078e0202 */
[----:B------:R-:W-:Y:S02]  /*10f0*/  IMAD R19, R6, R25, R7 ;  /* 0x0000001906137224 */ /* 0x000fe400078e0207 */
[----:B------:R-:W-:-:S03]  /*1100*/  IMAD.MOV.U32 R8, RZ, RZ, 0x1 ;  /* 0x00000001ff087424 */ /* 0x000fc600078e00ff */
[----:B------:R-:W-:Y:S02]  /*1110*/  SEL R22, R19, R2, !P1 ;  /* 0x0000000213167207 */ /* 0x000fe40004800000 */
[----:B------:R-:W-:Y:S01]  /*1120*/  SEL R19, R2, R19, !P1 ;  /* 0x0000001302137207 */ /* 0x000fe20004800000 */
[----:B------:R-:W-:-:S07]  /*1130*/  IMAD.MOV.U32 R2, RZ, RZ, R31 ;  /* 0x000000ffff027224 */ /* 0x000fce00078e001f */
.L_x_10:
[----:B------:R-:W-:Y:S05]  /*1140*/  @!P2 BRA `(.L_x_13) ;  /* 0x000000540010a947 */ /* 0x000fea0003800000 */
[----:B------:R-:W-:-:S13]  /*1150*/  ISETP.GT.U32.AND P0, PT, R33, 0x1, PT ;  /* 0x000000012100780c */ /* 0x000fda0003f04070 */
[----:B------:R-:W-:Y:S05]  /*1160*/  @P0 EXIT ;  /* 0x000000000000094d */ /* 0x000fea0003800000 */
.L_x_14:
[----:B------:R-:W-:-:S08]  /*1170*/  NOP ;  /* 0x0000000000007918 */ /* 0x000fd00000000000 */
[----:B------:R-:W1:Y:S02]  /*1180*/  USETMAXREG.TRY_ALLOC.CTAPOOL UP0, 0xe8 ;  /* 0x000000e8000079c8 */ /* 0x000e640008000600 */
[----:B-1----:R-:W-:-:S13]  /*1190*/  PLOP3.LUT P0, PT, PT, PT, UP0, 0x80, 0x0 ;  /* 0x000000000000781c */ /* 0x002fda0003f0f008 */
[----:B------:R-:W-:Y:S05]  /*11a0*/  @!P0 BRA `(.L_x_14) ;  /* 0xfffffffc00f08947 */ /* 0x000fea000383ffff */
[----:B------:R-:W-:-:S13]  /*11b0*/  LOP3.LUT P0, RZ, R8, 0xff, RZ, 0xc0, !PT ;  /* 0x000000ff08ff7812 */ /* 0x000fda000780c0ff */
[----:B------:R-:W-:Y:S05]  /*11c0*/  @!P0 EXIT ;  /* 0x000000000000894d */ /* 0x000fea0003800000 */
[----:B------:R-:W1:Y:S01]  /*11d0*/  S2UR UR4, SR_CgaCtaId ;  /* 0x00000000000479c3 */ /* 0x000e620000008800 */
[----:B------:R-:W-:Y:S01]  /*11e0*/  VIADD R6, R5, 0xffffffff ;  /* 0xffffffff05067836 */ /* 0x000fe20000000000 */
[----:B------:R-:W-:Y:S01]  /*11f0*/  SHF.R.S32.HI R0, RZ, 0x1f, R3 ;  /* 0x0000001fff007819 */ /* 0x000fe20000011403 */
[----:B------:R-:W-:Y:S01]  /*1200*/  UMOV UR41, 0x400 ;  /* 0x0000040000297882 */ /* 0x000fe20000000000 */
[----:B------:R-:W-:Y:S01]  /*1210*/  UISETP.LT.AND UP0, UPT, UR40, 0x1, UPT ;  /* 0x000000012800788c */ /* 0x000fe2000bf01270 */
[----:B------:R-:W-:Y:S01]  /*1220*/  LOP3.LUT R100, R16, 0x1, RZ, 0xfc, !PT ;  /* 0x0000000110647812 */ /* 0x000fe200078efcff */
[----:B------:R-:W-:Y:S01]  /*1230*/  ULDC UR6, c[0x0][0x284] ;  /* 0x0000a10000067ab9 */ /* 0x000fe20000000800 */
[----:B------:R-:W-:Y:S01]  /*1240*/  R2UR UR42, R6 ;  /* 0x00000000062a72ca */ /* 0x000fe200000e0000 */
[----:B------:R-:W-:Y:S01]  /*1250*/  USEL UR43, UR40, 0x1, UP0 ;  /* 0x00000001282b7887 */ /* 0x000fe20008000000 */
[CC--:B------:R-:W-:Y:S01]  /*1260*/  LEA.HI R4, R0.reuse, R3.reuse, RZ, 0x2 ;  /* 0x0000000300047211 */ /* 0x0c0fe200078f10ff */
[----:B------:R-:W-:Y:S01]  /*1270*/  USHF.L.U32 UR46, UR40, 0x1, URZ ;  /* 0x00000001282e7899 */ /* 0x000fe2000800063f */
[----:B------:R-:W-:Y:S01]  /*1280*/  LEA.HI R0, R0, R3, RZ, 0x5 ;  /* 0x0000000300007211 */ /* 0x000fe200078f28ff */
[----:B------:R-:W-:Y:S01]  /*1290*/  UIADD3 UR43, -UR43, UR40, URZ ;  /* 0x000000282b2b7290 */ /* 0x000fe2000fffe13f */
[----:B------:R-:W-:-:S02]  /*12a0*/  SHF.R.S32.HI R90, RZ, 0x2, R4 ;  /* 0x00000002ff5a7819 */ /* 0x000fc40000011404 */
[----:B------:R-:W-:Y:S02]  /*12b0*/  SHF.R.S32.HI R5, RZ, 0x1f, R4 ;  /* 0x0000001fff057819 */ /* 0x000fe40000011404 */
[----:B------:R-:W-:Y:S02]  /*12c0*/  LOP3.LUT R92, R4, 0xfffffffc, RZ, 0xc0, !PT ;  /* 0xfffffffc045c7812 */ /* 0x000fe400078ec0ff */
[----:B------:R-:W-:Y:S01]  /*12d0*/  LEA.HI R5, R5, R90, RZ, 0x3 ;  /* 0x0000005a05057211 */ /* 0x000fe200078f18ff */
[----:B------:R-:W-:Y:S01]  /*12e0*/  USHF.L.U32 UR42, UR42, 0x3, URZ ;  /* 0x000000032a2a7899 */ /* 0x000fe2000800063f */
[----:B------:R-:W-:Y:S01]  /*12f0*/  ISETP.NE.AND P0, PT, R6, RZ, PT ;  /* 0x000000ff0600720c */ /* 0x000fe20003f05270 */
[----:B------:R-:W-:Y:S01]  /*1300*/  IMAD.IADD R92, R3, 0x1, -R92 ;  /* 0x00000001035c7824 */ /* 0x000fe200078e0a5c */
[----:B------:R-:W-:Y:S01]  /*1310*/  LOP3.LUT R5, R5, 0xfffffff8, RZ, 0xc0, !PT ;  /* 0xfffffff805057812 */ /* 0x000fe200078ec0ff */
[----:B-1----:R-:W-:Y:S01]  /*1320*/  ULEA UR41, UR4, UR41, 0x18 ;  /* 0x0000002904297291 */ /* 0x002fe2000f8ec03f */
[----:B------:R-:W-:Y:S01]  /*1330*/  SEL R101, RZ, 0x1, P0 ;  /* 0x00000001ff657807 */ /* 0x000fe20000000000 */
[----:B------:R-:W-:-:S02]  /*1340*/  IMAD.U32 R94, RZ, RZ, UR42 ;  /* 0x0000002aff5e7e24 */ /* 0x000fc4000f8e00ff */
[----:B------:R-:W-:Y:S01]  /*1350*/  UIADD3 UR47, UR41, 0x40, URZ ;  /* 0x00000040292f7890 */ /* 0x000fe2000fffe03f */
[----:B------:R-:W-:Y:S01]  /*1360*/  IMAD.IADD R90, R90, 0x1, -R5 ;  /* 0x000000015a5a7824 */ /* 0x000fe200078e0a05 */
[----:B------:R-:W-:Y:S01]  /*1370*/  UIADD3 UR4, UR41, 0x100, URZ ;  /* 0x0000010029047890 */ /* 0x000fe2000fffe03f */
[----:B------:R-:W-:Y:S01]  /*1380*/  SHF.R.S32.HI R5, RZ, 0x5, R0 ;  /* 0x00000005ff057819 */ /* 0x000fe20000011400 */
[----:B------:R-:W-:Y:S01]  /*1390*/  UIADD3 UR5, UR41, 0x3100, URZ ;  /* 0x0000310029057890 */ /* 0x000fe2000fffe03f */
[C---:B------:R-:W-:Y:S01]  /*13a0*/  LOP3.LUT R96, R94.reuse, 0x8, RZ, 0xc0, !PT ;  /* 0x000000085e607812 */ /* 0x040fe200078ec0ff */
[----:B------:R-:W-:Y:S01]  /*13b0*/  USHF.R.U32.HI UR4, URZ, 0x4, UR4 ;  /* 0x000000043f047899 */ /* 0x000fe20008011604 */
[--C-:B------:R-:W-:Y:S01]  /*13c0*/  SHF.R.S32.HI R91, RZ, 0x1f, R90.reuse ;  /* 0x0000001fff5b7819 */ /* 0x100fe2000001145a */
[----:B------:R-:W-:Y:S01]  /*13d0*/  USHF.R.U32.HI UR5, URZ, 0x4, UR5 ;  /* 0x000000043f057899 */ /* 0x000fe20008011605 */
[C-C-:B------:R-:W-:Y:S01]  /*13e0*/  IMAD R97, R5.reuse, -0x10, -R90.reuse ;  /* 0xfffffff005617824 */ /* 0x140fe200078e0a5a */
[----:B------:R-:W-:Y:S01]  /*13f0*/  ULOP3.LUT UR4, UR4, 0x3fff, URZ, 0xc0, !UPT ;  /* 0x00003fff04047892 */ /* 0x000fe2000f8ec03f */
[----:B------:R-:W-:Y:S01]  /*1400*/  IMAD.U32 R93, RZ, RZ, UR47 ;  /* 0x0000002fff5d7e24 */ /* 0x000fe2000f8e00ff */
[----:B------:R-:W-:Y:S01]  /*1410*/  ULOP3.LUT UR5, UR5, 0x3fff, URZ, 0xc0, !UPT ;  /* 0x00003fff05057892 */ /* 0x000fe2000f8ec03f */
[----:B------:R-:W-:Y:S01]  /*1420*/  IMAD.WIDE R90, R5, 0x10, R90 ;  /* 0x00000010055a7825 */ /* 0x000fe200078e025a */
[----:B------:R-:W-:Y:S01]  /*1430*/  LOP3.LUT R94, R94, 0x8, RZ, 0xc, !PT ;  /* 0x000000085e5e7812 */ /* 0x000fe200078e0cff */
[----:B------:R-:W-:Y:S01]  /*1440*/  ULOP3.LUT UR44, UR4, 0x10000, URZ, 0xfc, !UPT ;  /* 0x00010000042c7892 */ /* 0x000fe2000f8efc3f */
[----:B------:R-:W-:Y:S01]  /*1450*/  LOP3.LUT R96, R96, 0x18, RZ, 0x3c, !PT ;  /* 0x0000001860607812 */ /* 0x000fe200078e3cff */
[----:B------:R-:W-:Y:S01]  /*1460*/  VIADD R95, R93, UR42 ;  /* 0x0000002a5d5f7c36 */ /* 0x000fe20008000000 */
[----:B------:R-:W-:Y:S01]  /*1470*/  ULOP3.LUT UR45, UR5, 0x10000, URZ, 0xfc, !UPT ;  /* 0x00010000052d7892 */ /* 0x000fe2000f8efc3f */
[----:B------:R-:W-:-:S11]  /*1480*/  VIADD R97, R97, UR6 ;  /* 0x0000000661617c36 */ /* 0x000fd60008000000 */
.L_x_162:
[----:B------:R-:W-:Y:S01]  /*1490*/  SHF.L.U32 R0, R101, 0x1f, RZ ;  /* 0x0000001f65007819 */ /* 0x000fe200000006ff */
[----:B------:R-:W-:Y:S02]  /*14a0*/  ULDC UR4, c[0x0][0x28c] ;  /* 0x0000a30000047ab9 */ /* 0x000fe40000000800 */
[----:B------:R-:W-:Y:S01]  /*14b0*/  ISETP.LT.AND P1, PT, RZ, UR4, PT ;  /* 0x00000004ff007c0c */ /* 0x000fe2000bf21270 */
[----:B------:R-:W1:Y:S02]  /*14c0*/  SYNCS.PHASECHK.TRANS64.TRYWAIT P0, [R93+UR42], R0 ;  /* 0x000000005d0075a7 */ /* 0x000e64000800016a */
[----:B-1-34-:R-:W-:Y:S10]  /*14d0*/  @!P0 BRA `(.L_x_15) ;  /* 0x0000006000008947 */ /* 0x01aff40003800000 */
.L_x_183:
[----:B------:R-:W-:Y:S05]  /*14e0*/  @P1 BRA `(.L_x_16) ;  /* 0x0000000000401947 */ /* 0x000fea0003800000 */
[----:B-1----:R-:W-:Y:S01]  /*14f0*/  MOV R0, 0x0 ;  /* 0x0000000000007802 */ /* 0x002fe20000000f00 */
[----:B------:R-:W-:Y:S01]  /*1500*/  ULDC.64 UR4, c[0x4][0x68] ;  /* 0x01001a0000047ab9 */ /* 0x000fe20000000a00 */
[----:B------:R-:W-:Y:S01]  /*1510*/  ULDC.64 UR6, c[0x4][0x8] ;  /* 0x0100020000067ab9 */ /* 0x000fe20000000a00 */
[----:B------:R-:W-:Y:S01]  /*1520*/  IMAD.U32 R4, RZ, RZ, UR4 ;  /* 0x00000004ff047e24 */ /* 0x000fe2000f8e00ff */
[----:B------:R1:W2:Y:S01]  /*1530*/  LDC.64 R14, c[0x4][R0] ;  /* 0x01000000000e7b82 */ /* 0x0002a20000000a00 */
[----:B------:R-:W-:Y:S01]  /*1540*/  IMAD.U32 R5, RZ, RZ, UR5 ;  /* 0x00000005ff057e24 */ /* 0x000fe2000f8e00ff */
[----:B------:R-:W-:Y:S01]  /*1550*/  ULDC.64 UR4, c[0x4][0x70] ;  /* 0x01001c0000047ab9 */ /* 0x000fe20000000a00 */
[----:B------:R-:W-:Y:S02]  /*1560*/  IMAD.U32 R10, RZ, RZ, UR6 ;  /* 0x00000006ff0a7e24 */ /* 0x000fe4000f8e00ff */
[----:B------:R-:W-:Y:S02]  /*1570*/  IMAD.U32 R6, RZ, RZ, UR4 ;  /* 0x00000004ff067e24 */ /* 0x000fe4000f8e00ff */
[----:B------:R-:W-:-:S02]  /*1580*/  IMAD.U32 R7, RZ, RZ, UR5 ;  /* 0x00000005ff077e24 */ /* 0x000fc4000f8e00ff */
[----:B------:R-:W-:Y:S02]  /*1590*/  IMAD.U32 R11, RZ, RZ, UR7 ;  /* 0x00000007ff0b7e24 */ /* 0x000fe4000f8e00ff */
[----:B------:R-:W-:Y:S02]  /*15a0*/  IMAD.MOV.U32 R8, RZ, RZ, 0x1e1 ;  /* 0x000001e1ff087424 */ /* 0x000fe400078e00ff */
[----:B0-----:R-:W-:Y:S02]  /*15b0*/  IMAD.MOV.U32 R12, RZ, RZ, 0x1 ;  /* 0x00000001ff0c7424 */ /* 0x001fe400078e00ff */
[----:B-1----:R-:W-:-:S07]  /*15c0*/  IMAD.MOV.U32 R13, RZ, RZ, RZ ;  /* 0x000000ffff0d7224 */ /* 0x002fce00078e00ff */
[----:B------:R-:W-:-:S07]  /*15d0*/  LEPC R20, `(.L_x_16) ;  /* 0x000000001014794e */ /* 0x000fce0000000000 */
[----:B--2--5:R-:W-:Y:S05]  /*15e0*/  CALL.ABS.NOINC R14 ;  /* 0x000000000e007343 */ /* 0x024fea0003c00000 */
.L_x_16:
[----:B------:R-:W-:-:S13]  /*15f0*/  ISETP.NE.AND P0, PT, R100, 0x3, PT ;  /* 0x000000036400780c */ /* 0x000fda0003f05270 */
[----:B------:R-:W-:Y:S05]  /*1600*/  @!P0 BRA `(.L_x_17) ;  /* 0x0000000000048947 */ /* 0x000fea0003800000 */
[----:B------:R-:W-:Y:S01]  /*1610*/  BPT.TRAP 0x1 ;  /* 0x000000040000795c */ /* 0x000fe20000300000 */
.L_x_17:
[----:B------:R-:W-:Y:S02]  /*1620*/  IMAD.U32 R3, RZ, RZ, UR38 ;  /* 0x00000026ff037e24 */ /* 0x000fe4000f8e00ff */
[----:B-1----:R-:W-:-:S03]  /*1630*/  IMAD.U32 R0, RZ, RZ, UR39 ;  /* 0x00000027ff007e24 */ /* 0x002fc6000f8e00ff */
[----:B------:R-:W-:Y:S02]  /*1640*/  LEA R3, R3, UR41, 0x3 ;  /* 0x0000002903037c11 */ /* 0x000fe4000f8e18ff */
[----:B------:R-:W-:-:S04]  /*1650*/  SHF.L.U32 R0, R0, 0x1f, RZ ;  /* 0x0000001f00007819 */ /* 0x000fc800000006ff */
[----:B------:R1:W2:Y:S01]  /*1660*/  SYNCS.PHASECHK.TRANS64.TRYWAIT P1, [R3+URZ], R0 ;  /* 0x00000000030075a7 */ /* 0x0002a2000802017f */
[----:B------:R-:W-:Y:S05]  /*1670*/  @!P0 BRA `(.L_x_18) ;  /* 0x0000000000048947 */ /* 0x000fea0003800000 */
[----:B------:R-:W-:Y:S01]  /*1680*/  BPT.TRAP 0x1 ;  /* 0x000000040000795c */ /* 0x000fe20000300000 */
.L_x_18:
[----:B--2---:R-:W-:Y:S05]  /*1690*/  @P1 BRA `(.L_x_19) ;  /* 0x0000000000081947 */ /* 0x004fea0003800000 */
[----:B------:R-:W2:Y:S02]  /*16a0*/  SYNCS.PHASECHK.TRANS64.TRYWAIT P1, [R3+URZ], R0 ;  /* 0x00000000030075a7 */ /* 0x000ea4000802017f */
[----:B--2---:R-:W-:Y:S05]  /*16b0*/  @!P1 BRA `(.L_x_20) ;  /* 0x0000005c009c9947 */ /* 0x004fea0003800000 */
.L_x_19:
[----:B------:R-:W-:Y:S05]  /*16c0*/  WARPSYNC.ALL ;  /* 0x0000000000007948 */ /* 0x000fea0003800000 */
[----:B------:R-:W-:Y:S01]  /*16d0*/  ULEA UR4, UR38, UR44, 0x8 ;  /* 0x0000002c26047291 */ /* 0x000fe2000f8e403f */
[----:B------:R-:W-:Y:S01]  /*16e0*/  WARPGROUP.ARRIVE ;  /* 0x00000000000079c5 */ /* 0x000fe20000000000 */
[----:B------:R-:W-:Y:S01]  /*16f0*/  ULEA UR6, UR38, UR45, 0x9 ;  /* 0x0000002d26067291 */ /* 0x000fe2000f8e483f */
[----:B-12---:R-:W-:Y:S01]  /*1700*/  IMAD.U32 R0, RZ, RZ, UR43 ;  /* 0x0000002bff007e24 */ /* 0x006fe2000f8e00ff */
[----:B------:R-:W-:Y:S01]  /*1710*/  UMOV UR5, 0x80000020 ;  /* 0x8000002000057882 */ /* 0x000fe20000000000 */
[----:B------:R-:W-:-:S03]  /*1720*/  UMOV UR7, 0x80000020 ;  /* 0x8000002000077882 */ /* 0x000fc60000000000 */
[----:B------:R-:W-:-:S03]  /*1730*/  ISETP.GE.AND P1, PT, R0, 0x1, PT ;  /* 0x000000010000780c */ /* 0x000fc60003f26270 */
[----:B------:R-:W-:Y:S01]  /*1740*/  HGMMA.64x128x16.F32 R24, gdesc[UR4], RZ, !UPT, gsb0 ;  /* 0x01e00000041879f0 */ /* 0x000fe2000c0008ff */
[----:B------:R-:W-:Y:S02]  /*1750*/  UIADD3 UR4, UR4, 0x2, URZ ;  /* 0x0000000204047890 */ /* 0x000fe4000fffe03f */
[----:B------:R-:W-:Y:S01]  /*1760*/  UIADD3 UR6, UR6, 0x2, URZ ;  /* 0x0000000206067890 */ /* 0x000fe2000fffe03f */
[----:B------:R-:W-:Y:S01]  /*1770*/  UMOV UR5, 0x80000020 ;  /* 0x8000002000057882 */ /* 0x000fe20000000000 */
[----:B------:R-:W-:Y:S01]  /*1780*/  UMOV UR7, 0x80000020 ;  /* 0x8000002000077882 */ /* 0x000fe20000000000 */
[----:B------:R-:W-:Y:S02]  /*1790*/  WARPGROUP.DEPBAR.LE gsb0, 0x0 ;  /* 0x00008000000079c5 */ /* 0x000fe40000010000 */
[----:B------:R-:W-:-:S06]  /*17a0*/  WARPGROUP.ARRIVE ;  /* 0x00000000000079c5 */ /* 0x000fcc0000000000 */
[----:B------:R-:W-:Y:S03]  /*17b0*/  HGMMA.64x128x16.F32 R24, gdesc[UR4], R24, gsb0 ;  /* 0x01e00000041879f0 */ /* 0x000fe60008000818 */
[----:B------:R-:W-:Y:S02]  /*17c0*/  WARPGROUP.DEPBAR.LE gsb0, 0x0 ;  /* 0x00008000000079c5 */ /* 0x000fe40000010000 */
[----:B------:R-:W-:Y:S05]  /*17d0*/  @!P1 BRA `(.L_x_21) ;  /* 0x0000000000d09947 */ /* 0x000fea0003800000 */
[----:B------:R-:W-:Y:S01]  /*17e0*/  UIADD3 UR4, UR38, 0x1, URZ ;  /* 0x0000000126047890 */ /* 0x000fe2000fffe03f */
[----:B------:R-:W-:Y:S01]  /*17f0*/  IMAD.U32 R0, RZ, RZ, UR43 ;  /* 0x0000002bff007e24 */ /* 0x000fe2000f8e00ff */
[----:B------:R-:W-:Y:S02]  /*1800*/  UMOV UR9, UR38 ;  /* 0x0000002600097c82 */ /* 0x000fe40008000000 */
[----:B------:R-:W-:-:S04]  /*1810*/  UISETP.NE.AND UP0, UPT, UR4, 0x3, UPT ;  /* 0x000000030400788c */ /* 0x000fc8000bf05270 */
[----:B------:R-:W-:Y:S02]  /*1820*/  USEL UR5, URZ, 0x1, UP0 ;  /* 0x000000013f057887 */ /* 0x000fe40008000000 */
[----:B------:R-:W-:Y:S02]  /*1830*/  USEL UR8, UR4, URZ, UP0 ;  /* 0x0000003f04087287 */ /* 0x000fe40008000000 */
[----:B------:R-:W-:-:S06]  /*1840*/  ULOP3.LUT UR5, UR39, UR5, URZ, 0x3c, !UPT ;  /* 0x0000000527057292 */ /* 0x000fcc000f8e3c3f */
[----:B------:R-:W-:-:S07]  /*1850*/  IMAD.U32 R5, RZ, RZ, UR5 ;  /* 0x00000005ff057e24 */ /* 0x000fce000f8e00ff */
.L_x_28:
[----:B-12---:R-:W-:Y:S05]  /*1860*/  @!P0 BRA `(.L_x_22) ;  /* 0x0000000000048947 */ /* 0x006fea0003800000 */
[----:B------:R-:W-:Y:S01]  /*1870*/  BPT.TRAP 0x1 ;  /* 0x000000040000795c */ /* 0x000fe20000300000 */
.L_x_22:
[----:B------:R-:W-:Y:S01]  /*1880*/  ULEA UR4, UR8, UR41, 0x3 ;  /* 0x0000002908047291 */ /* 0x000fe2000f8e183f */
[----:B------:R-:W-:-:S08]  /*1890*/  SHF.L.U32 R3, R5, 0x1f, RZ ;  /* 0x0000001f05037819 */ /* 0x000fd000000006ff */
[----:B------:R1:W2:Y:S01]  /*18a0*/  SYNCS.PHASECHK.TRANS64.TRYWAIT P1, [UR4], R3 ;  /* 0x00000003ff0075a7 */ /* 0x0002a20008020144 */
[----:B------:R-:W-:Y:S05]  /*18b0*/  @!P0 BRA `(.L_x_23) ;  /* 0x0000000000048947 */ /* 0x000fea0003800000 */
[----:B------:R-:W-:Y:S01]  /*18c0*/  BPT.TRAP 0x1 ;  /* 0x000000040000795c */ /* 0x000fe20000300000 */
.L_x_23:
[----:B--2---:R-:W-:Y:S05]  /*18d0*/  @P1 BRA `(.L_x_24) ;  /* 0x0000000000081947 */ /* 0x004fea0003800000 */
[----:B------:R-:W2:Y:S02]  /*18e0*/  SYNCS.PHASECHK.TRANS64.TRYWAIT P1, [UR4], R3 ;  /* 0x00000003ff0075a7 */ /* 0x000ea40008020144 */
[----:B--2---:R-:W-:Y:S05]  /*18f0*/  @!P1 BRA `(.L_x_25) ;  /* 0x0000005c00209947 */ /* 0x004fea0003800000 */
.L_x_24:
[----:B------:R-:W-:Y:S01]  /*1900*/  ULEA UR4, UR8, UR44, 0x8 ;  /* 0x0000002c08047291 */ /* 0x000fe2000f8e403f */
[----:B------:R-:W-:Y:S01]  /*1910*/  WARPGROUP.ARRIVE ;  /* 0x00000000000079c5 */ /* 0x000fe20000000000 */
[----:B------:R-:W-:Y:S01]  /*1920*/  ULEA UR6, UR8, UR45, 0x9 ;  /* 0x0000002d08067291 */ /* 0x000fe2000f8e483f */
[----:B------:R-:W-:Y:S01]  /*1930*/  UMOV UR5, 0x80000020 ;  /* 0x8000002000057882 */ /* 0x000fe20000000000 */
[----:B------:R-:W-:-:S07]  /*1940*/  UMOV UR7, 0x80000020 ;  /* 0x8000002000077882 */ /* 0x000fce0000000000 */
[----:B------:R-:W-:Y:S01]  /*1950*/  HGMMA.64x128x16.F32 R24, gdesc[UR4], R24, gsb0 ;  /* 0x01e00000041879f0 */ /* 0x000fe20008000818 */
        /* <DEDUP_REMOVED lines=9> */
[----:B------:R-:W-:Y:S01]  /*19f0*/  BPT.TRAP 0x1 ;  /* 0x000000040000795c */ /* 0x000fe20000300000 */
.L_x_26:
[----:B------:R-:W-:Y:S01]  /*1a00*/  ULEA UR4, UR9, UR41, 0x3 ;  /* 0x0000002909047291 */ /* 0x000fe2000f8e183f */
[----:B------:R-:W-:-:S03]  /*1a10*/  ISETP.GT.U32.AND P1, PT, R16, 0x1, PT ;  /* 0x000000011000780c */ /* 0x000fc60003f24070 */
[----:B------:R-:W-:-:S04]  /*1a20*/  UIADD3 UR4, UR4, 0x18, URZ ;  /* 0x0000001804047890 */ /* 0x000fc8000fffe03f */
[----:B------:R-:W-:-:S09]  /*1a30*/  UPRMT UR4, URZ, 0x654, UR4 ;  /* 0x000006543f047896 */ /* 0x000fd20008000004 */
[----:B------:R-:W-:Y:S01]  /*1a40*/  SYNCS.ARRIVE.TRANS64.RED.A1T0 RZ, [UR4], RZ ;  /* 0x000000ffffff79a7 */ /* 0x000fe20008100404 */
[----:B------:R-:W-:Y:S05]  /*1a50*/  @P1 BRA `(.L_x_27) ;  /* 0x0000000000041947 */ /* 0x000fea0003800000 */
[----:B------:R-:W-:Y:S01]  /*1a60*/  BPT.TRAP 0x1 ;  /* 0x000000040000795c */ /* 0x000fe20000300000 */
.L_x_27:
[----:B------:R-:W-:Y:S01]  /*1a70*/  UIADD3 UR8, UR8, 0x1, URZ ;  /* 0x0000000108087890 */ /* 0x000fe2000fffe03f */
[C---:B------:R-:W-:Y:S01]  /*1a80*/  ISETP.GT.AND P1, PT, R0.reuse, 0x1, PT ;  /* 0x000000010000780c */ /* 0x040fe20003f24270 */
[----:B------:R-:W-:Y:S01]  /*1a90*/  UIADD3 UR9, UR9, 0x1, URZ ;  /* 0x0000000109097890 */ /* 0x000fe2000fffe03f */
[----:B------:R-:W-:Y:S01]  /*1aa0*/  VIADD R0, R0, 0xffffffff ;  /* 0xffffffff00007836 */ /* 0x000fe20000000000 */
[----:B------:R-:W-:Y:S02]  /*1ab0*/  UISETP.NE.AND UP0, UPT, UR8, 0x3, UPT ;  /* 0x000000030800788c */ /* 0x000fe4000bf05270 */
[----:B------:R-:W-:Y:S02]  /*1ac0*/  UISETP.NE.AND UP1, UPT, UR9, 0x3, UPT ;  /* 0x000000030900788c */ /* 0x000fe4000bf25270 */
[----:B------:R-:W-:Y:S02]  /*1ad0*/  USEL UR4, URZ, 0x1, UP0 ;  /* 0x000000013f047887 */ /* 0x000fe40008000000 */
[----:B------:R-:W-:-:S02]  /*1ae0*/  USEL UR8, UR8, URZ, UP0 ;  /* 0x0000003f08087287 */ /* 0x000fc40008000000 */
[----:B------:R-:W-:Y:S02]  /*1af0*/  USEL UR9, UR9, URZ, UP1 ;  /* 0x0000003f09097287 */ /* 0x000fe40008800000 */
[----:B------:R-:W-:Y:S01]  /*1b00*/  LOP3.LUT R5, R5, UR4, RZ, 0x3c, !PT ;  /* 0x0000000405057c12 */ /* 0x000fe2000f8e3cff */
[----:B------:R-:W-:Y:S09]  /*1b10*/  @P1 BRA `(.L_x_28) ;  /* 0xfffffffc00501947 */ /* 0x000ff2000383ffff */
.L_x_21:
[----:B------:R-:W3:Y:S01]  /*1b20*/  LDC R0, c[0x0][0x28c] ;  /* 0x0000a300ff007b82 */ /* 0x000ee20000000800 */
[----:B------:R4:W-:Y:S01]  /*1b30*/  SYNCS.ARRIVE.TRANS64.A1T0 RZ, [R94+UR47], RZ ;  /* 0x000000ff5eff79a7 */ /* 0x0009e2000810002f */
[----:B---3--:R-:W-:-:S13]  /*1b40*/  ISETP.GE.AND P1, PT, R0, 0x1, PT ;  /* 0x000000010000780c */ /* 0x008fda0003f26270 */
[----:B----4-:R-:W-:Y:S05]  /*1b50*/  @!P1 BRA `(.L_x_29) ;  /* 0x0000000000349947 */ /* 0x010fea0003800000 */
[----:B------:R-:W-:Y:S05]  /*1b60*/  @!P0 BRA `(.L_x_30) ;  /* 0x0000000000048947 */ /* 0x000fea0003800000 */
[----:B------:R-:W-:Y:S01]  /*1b70*/  BPT.TRAP 0x1 ;  /* 0x000000040000795c */ /* 0x000fe20000300000 */
.L_x_30:
[----:B------:R-:W-:Y:S01]  /*1b80*/  UIADD3 UR6, UR43, UR38, URZ ;  /* 0x000000262b067290 */ /* 0x000fe2000fffe03f */
[----:B------:R-:W-:-:S03]  /*1b90*/  ISETP.GT.U32.AND P0, PT, R16, 0x1, PT ;  /* 0x000000011000780c */ /* 0x000fc60003f04070 */
[----:B------:R-:W-:-:S04]  /*1ba0*/  UIMAD.WIDE.U32 UR4, UR6, -0x55555555, URZ ;  /* 0xaaaaaaab060478a5 */ /* 0x000fc8000f8e003f */
[----:B------:R-:W-:-:S04]  /*1bb0*/  USHF.R.U32.HI UR4, URZ, 0x1, UR5 ;  /* 0x000000013f047899 */ /* 0x000fc80008011605 */
[----:B------:R-:W-:-:S04]  /*1bc0*/  UIMAD UR6, UR4, -0x3, UR6 ;  /* 0xfffffffd040678a4 */ /* 0x000fc8000f8e0206 */
[----:B------:R-:W-:-:S04]  /*1bd0*/  ULEA UR6, UR6, UR41, 0x3 ;  /* 0x0000002906067291 */ /* 0x000fc8000f8e183f */
[----:B------:R-:W-:-:S04]  /*1be0*/  UIADD3 UR6, UR6, 0x18, URZ ;  /* 0x0000001806067890 */ /* 0x000fc8000fffe03f */
[----:B------:R-:W-:-:S09]  /*1bf0*/  UPRMT UR6, URZ, 0x654, UR6 ;  /* 0x000006543f067896 */ /* 0x000fd20008000006 */
[----:B------:R-:W-:Y:S01]  /*1c00*/  SYNCS.ARRIVE.TRANS64.RED.A1T0 RZ, [UR6], RZ ;  /* 0x000000ffffff79a7 */ /* 0x000fe20008100406 */
[----:B------:R-:W-:Y:S05]  /*1c10*/  @P0 BRA `(.L_x_29) ;  /* 0x0000000000040947 */ /* 0x000fea0003800000 */
[----:B------:R-:W-:Y:S01]  /*1c20*/  BPT.TRAP 0x1 ;  /* 0x000000040000795c */ /* 0x000fe20000300000 */
.L_x_29:
[----:B------:R-:W-:Y:S01]  /*1c30*/  SHF.L.U32 R0, R101, 0x1f, RZ ;  /* 0x0000001f65007819 */ /* 0x000fe200000006ff */
[----:B------:R-:W-:Y:S01]  /*1c40*/  UIADD3 UR38, UR46, UR38, URZ ;  /* 0x000000262e267290 */ /* 0x000fe2000fffe03f */
[----:B------:R-:W3:Y:S01]  /*1c50*/  LDC R9, c[0x0][0x288] ;  /* 0x0000a200ff097b82 */ /* 0x000ee20000000800 */
[----:B------:R-:W-:Y:S01]  /*1c60*/  UISETP.GE.U32.AND UP1, UPT, UR46, 0x3, UPT ;  /* 0x000000032e00788c */ /* 0x000fe2000bf26070 */
[----:B------:R-:W-:Y:S01]  /*1c70*/  IMAD.SHL.U32 R10, R92, 0x2, RZ ;  /* 0x000000025c0a7824 */ /* 0x000fe200078e00ff */
[----:B------:R-:W-:Y:S02]  /*1c80*/  UISETP.GT.U32.AND UP0, UPT, UR38, 0x2, UPT ;  /* 0x000000022600788c */ /* 0x000fe4000bf04070 */
[----:B------:R-:W-:Y:S02]  /*1c90*/  UIMAD.WIDE.U32 UR4, UR38, -0x55555555, URZ ;  /* 0xaaaaaaab260478a5 */ /* 0x000fe4000f8e003f */
[----:B------:R-:W-:Y:S01]  /*1ca0*/  UISETP.LT.U32.AND UP0, UPT, UR46, 0x3, UP0 ;  /* 0x000000032e00788c */ /* 0x000fe20008701070 */
[----:B------:R-:W4:Y:S01]  /*1cb0*/  SYNCS.PHASECHK.TRANS64.TRYWAIT P0, [R93+UR42+0x10], R0 ;  /* 0x000010005d0075a7 */ /* 0x000f22000800016a */
[----:B------:R-:W-:Y:S01]  /*1cc0*/  USHF.R.U32.HI UR4, URZ, 0x1, UR5 ;  /* 0x000000013f047899 */ /* 0x000fe20008011605 */
[----:B------:R-:W-:Y:S01]  /*1cd0*/  SHF.R.S32.HI R11, RZ, 0x1f, R10 ;  /* 0x0000001fff0b7819 */ /* 0x000fe2000001140a */
[----:B------:R-:W-:-:S02]  /*1ce0*/  USEL UR6, URZ, 0x1, !UP0 ;  /* 0x000000013f067887 */ /* 0x000fc4000c000000 */
[----:B------:R-:W-:Y:S02]  /*1cf0*/  UIMAD UR38, UR4, -0x3, UR38 ;  /* 0xfffffffd042678a4 */ /* 0x000fe4000f8e0226 */
[----:B------:R-:W-:-:S04]  /*1d00*/  ULOP3.LUT UR39, UR39, UR6, URZ, 0x3c, !UPT ;  /* 0x0000000627277292 */ /* 0x000fc8000f8e3c3f */
[----:B------:R-:W-:Y:S01]  /*1d10*/  @UP1 ULOP3.LUT UR39, UR39, 0x1, UR4, 0x78, !UPT ;  /* 0x0000000127271892 */ /* 0x000fe2000f8e7804 */
[----:B---34-:R-:W-:Y:S11]  /*1d20*/  @!P0 BRA `(.L_x_31) ;  /* 0x00000058002c8947 */ /* 0x018ff60003800000 */
.L_x_184:
[----:B---3--:R-:W-:Y:S01]  /*1d30*/  IMAD.SHL.U32 R0, R19, 0x40, RZ ;  /* 0x0000004013007824 */ /* 0x008fe200078e00ff */
[----:B------:R-:W-:Y:S01]  /*1d40*/  ULDC UR6, c[0x0][0x284] ;  /* 0x0000a10000067ab9 */ /* 0x000fe20000000800 */
[----:B------:R-:W-:Y:S01]  /*1d50*/  IMAD.SHL.U32 R20, R22, 0x80, RZ ;  /* 0x0000008016147824 */ /* 0x000fe200078e00ff */
[----:B0-----:R-:W-:Y:S01]  /*1d60*/  SHF.R.S32.HI R13, RZ, 0x1f, R2 ;  /* 0x0000001fff0d7819 */ /* 0x001fe20000011402 */
[----:B------:R-:W-:Y:S01]  /*1d70*/  ULDC.64 UR4, c[0x0][0x5d0] ;  /* 0x0001740000047ab9 */ /* 0x000fe20000000a00 */
[----:B------:R-:W-:Y:S01]  /*1d80*/  ISETP.GE.AND P0, PT, R0, UR6, PT ;  /* 0x0000000600007c0c */ /* 0x000fe2000bf06270 */
[----:B--2---:R-:W-:Y:S01]  /*1d90*/  IMAD.WIDE.U32 R4, R2, UR4, R10 ;  /* 0x0000000402047c25 */ /* 0x004fe2000f8e000a */
[----:B------:R-:W-:Y:S02]  /*1da0*/  SHF.R.S32.HI R21, RZ, 0x1f, R20 ;  /* 0x0000001fff157819 */ /* 0x000fe40000011414 */
[C---:B------:R-:W-:Y:S01]  /*1db0*/  ISETP.GE.OR P0, PT, R20.reuse, R9, P0 ;  /* 0x000000091400720c */ /* 0x040fe20000706670 */
[----:B-1----:R-:W-:Y:S01]  /*1dc0*/  IMAD R3, R13, UR4, RZ ;  /* 0x000000040d037c24 */ /* 0x002fe2000f8e02ff */
[----:B------:R-:W-:-:S03]  /*1dd0*/  IADD3 R4, P1, R20, R4, RZ ;  /* 0x0000000414047210 */ /* 0x000fc60007f3e0ff */
[----:B------:R-:W-:-:S05]  /*1de0*/  IMAD R3, R2, UR5, R3 ;  /* 0x0000000502037c24 */ /* 0x000fca000f8e0203 */
[----:B------:R-:W-:-:S03]  /*1df0*/  IADD3.X R5, R21, R5, R3, P1, !PT ;  /* 0x0000000515057210 */ /* 0x000fc60000ffe403 */
[----:B------:R-:W-:Y:S05]  /*1e00*/  @P0 BRA `(.L_x_32) ;  /* 0x0000004000300947 */ /* 0x000fea0003800000 */
[----:B------:R-:W0:Y:S01]  /*1e10*/  LDC.64 R6, c[0x0][0x5c8] ;  /* 0x00017200ff067b82 */ /* 0x000e220000000a00 */
[----:B-----5:R-:W-:Y:S01]  /*1e20*/  FSETP.NEU.AND P0, PT, R89, RZ, PT ;  /* 0x000000ff5900720b */ /* 0x020fe20003f0d000 */
[----:B------:R-:W-:Y:S01]  /*1e30*/  IMAD R3, R92, -0x2, R9 ;  /* 0xfffffffe5c037824 */ /* 0x000fe200078e0209 */
[----:B------:R-:W-:Y:S01]  /*1e40*/  BSSY B0, `(.L_x_32) ;  /* 0x0000408000007945 */ /* 0x000fe20003800000 */
[----:B------:R-:W-:-:S04]  /*1e50*/  IMAD.WIDE R102, R19, 0x40, R90 ;  /* 0x0000004013667825 */ /* 0x000fc800078e025a */
[----:B------:R-:W-:Y:S02]  /*1e60*/  IMAD.IADD R3, R3, 0x1, -R20 ;  /* 0x0000000103037824 */ /* 0x000fe400078e0a14 */
[----:B------:R-:W-:-:S03]  /*1e70*/  IMAD.IADD R0, R97, 0x1, -R0 ;  /* 0x0000000161007824 */ /* 0x000fc600078e0a00 */
[----:B------:R-:W-:-:S04]  /*1e80*/  ISETP.GT.AND P2, PT, R3, RZ, PT ;  /* 0x000000ff0300720c */ /* 0x000fc80003f44270 */
[----:B------:R-:W-:Y:S01]  /*1e90*/  ISETP.GT.AND P1, PT, R0, RZ, P2 ;  /* 0x000000ff0000720c */ /* 0x000fe20001724270 */
[-C--:B0-----:R-:W-:Y:S02]  /*1ea0*/  IMAD R8, R103, R6.reuse, RZ ;  /* 0x0000000667087224 */ /* 0x081fe400078e02ff */
[----:B------:R-:W-:-:S04]  /*1eb0*/  IMAD.WIDE.U32 R104, R102, R6, R4 ;  /* 0x0000000666687225 */ /* 0x000fc800078e0004 */
[----:B------:R-:W-:-:S04]  /*1ec0*/  IMAD R5, R102, R7, R8 ;  /* 0x0000000766057224 */ /* 0x000fc800078e0208 */
[----:B------:R-:W-:Y:S01]  /*1ed0*/  IMAD.IADD R9, R105, 0x1, R5 ;  /* 0x0000000169097824 */ /* 0x000fe200078e0205 */
[----:B------:R-:W-:Y:S06]  /*1ee0*/  @!P0 BRA `(.L_x_33) ;  /* 0x0000002c00248947 */ /* 0x000fec0003800000 */
[----:B------:R-:W0:Y:S01]  /*1ef0*/  LDC.64 R106, c[0x0][0x5b8] ;  /* 0x00016e00ff6a7b82 */ /* 0x000e220000000a00 */
[----:B------:R-:W-:-:S07]  /*1f00*/  ULDC.64 UR4, c[0x0][0x5c0] ;  /* 0x0001700000047ab9 */ /* 0x000fce0000000a00 */
[----:B------:R-:W1:Y:S08]  /*1f10*/  LDC.64 R108, c[0x0][0x5b0] ;  /* 0x00016c00ff6c7b82 */ /* 0x000e700000000a00 */
[----:B------:R-:W2:Y:S01]  /*1f20*/  LDC.64 R110, c[0x0][0x5a8] ;  /* 0x00016a00ff6e7b82 */ /* 0x000ea20000000a00 */
[-C--:B0-----:R-:W-:Y:S02]  /*1f30*/  IMAD R8, R13, R106.reuse, RZ ;  /* 0x0000006a0d087224 */ /* 0x081fe400078e02ff */
[----:B------:R-:W-:-:S04]  /*1f40*/  IMAD.WIDE.U32 R4, R2, R106, R10 ;  /* 0x0000006a02047225 */ /* 0x000fc800078e000a */
[----:B------:R-:W-:Y:S01]  /*1f50*/  IMAD R105, R2, R107, R8 ;  /* 0x0000006b02697224 */ /* 0x000fe200078e0208 */
[----:B------:R-:W-:Y:S01]  /*1f60*/  IADD3 R12, P0, R20, R4, RZ ;  /* 0x00000004140c7210 */ /* 0x000fe20007f1e0ff */
[----:B-1----:R-:W-:-:S03]  /*1f70*/  IMAD R4, R103, R108, RZ ;  /* 0x0000006c67047224 */ /* 0x002fc600078e02ff */
[----:B------:R-:W-:Y:S01]  /*1f80*/  IADD3.X R13, R21, R5, R105, P0, !PT ;  /* 0x00000005150d7210 */ /* 0x000fe200007fe469 */
[C---:B------:R-:W-:Y:S02]  /*1f90*/  IMAD R107, R102.reuse, R109, R4 ;  /* 0x0000006d666b7224 */ /* 0x040fe400078e0204 */
[----:B------:R-:W-:-:S04]  /*1fa0*/  IMAD.WIDE.U32 R4, R102, R108, R12 ;  /* 0x0000006c66047225 */ /* 0x000fc800078e000c */
[----:B------:R-:W-:Y:S01]  /*1fb0*/  IMAD.IADD R5, R5, 0x1, R107 ;  /* 0x0000000105057824 */ /* 0x000fe200078e026b */
[----:B--2---:R-:W-:-:S04]  /*1fc0*/  LEA R14, P0, R4, R110, 0x1 ;  /* 0x0000006e040e7211 */ /* 0x004fc800078008ff */
[----:B------:R-:W-:-:S05]  /*1fd0*/  LEA.HI.X R15, R4, R111, R5, 0x1, P0 ;  /* 0x0000006f040f7211 */ /* 0x000fca00000f0c05 */
[----:B------:R-:W2:Y:S01]  /*1fe0*/  @P1 LDG.E.LTC128B.U16 R19, desc[UR36][R14.64] ;  /* 0x000000240e131981 */ /* 0x000ea2000c1e1520 */
[----:B------:R-:W-:Y:S01]  /*1ff0*/  IMAD.WIDE.U32 R4, R102, R108, R20 ;  /* 0x0000006c66047225 */ /* 0x000fe200078e0014 */
[----:B------:R-:W-:Y:S02]  /*2000*/  BSSY B1, `(.L_x_34) ;  /* 0x0000015000017945 */ /* 0x000fe40003800000 */
[----:B------:R-:W-:-:S04]  /*2010*/  IADD3 R98, P0, R10, R4, RZ ;  /* 0x000000040a627210 */ /* 0x000fc80007f1e0ff */
[----:B------:R-:W-:Y:S02]  /*2020*/  IADD3.X R99, R11, R107, R5, P0, !PT ;  /* 0x0000006b0b637210 */ /* 0x000fe400007fe405 */
[----:B------:R-:W-:Y:S01]  /*2030*/  LEA R8, P0, R104, UR4, 0x1 ;  /* 0x0000000468087c11 */ /* 0x000fe2000f8008ff */
[----:B------:R-:W-:-:S03]  /*2040*/  IMAD.WIDE.U32 R98, R2, R106, R98 ;  /* 0x0000006a02627225 */ /* 0x000fc600078e0062 */
[----:B------:R-:W-:Y:S02]  /*2050*/  LEA.HI.X R9, R104, UR5, R9, 0x1, P0 ;  /* 0x0000000568097c11 */ /* 0x000fe400080f0c09 */
[----:B------:R-:W-:-:S04]  /*2060*/  ISETP.GT.AND P0, PT, R3, 0x1, PT ;  /* 0x000000010300780c */ /* 0x000fc80003f04270 */
[----:B------:R-:W-:Y:S01]  /*2070*/  ISETP.GT.AND P3, PT, R0, RZ, P0 ;  /* 0x000000ff0000720c */ /* 0x000fe20000764270 */
[----:B--2---:R-:W-:-:S05]  /*2080*/  HADD2.F32 R4, -RZ, R19.H0_H0 ;  /* 0x20000013ff047230 */ /* 0x004fca0000004100 */
[----:B------:R-:W-:Y:S01]  /*2090*/  FMUL R5, R4, R89 ;  /* 0x0000005904057220 */ /* 0x000fe20000400000 */
[----:B------:R-:W-:-:S03]  /*20a0*/  LEA R4, P4, R98, R110, 0x1 ;  /* 0x0000006e62047211 */ /* 0x000fc600078808ff */
[----:B------:R-:W-:-:S05]  /*20b0*/  FFMA R5, R24, R88, R5 ;  /* 0x0000005818057223 */ /* 0x000fca0000000005 */
[----:B------:R-:W-:Y:S01]  /*20c0*/  F2FP.F16.F32.PACK_AB R14, RZ, R5 ;  /* 0x00000005ff0e723e */ /* 0x000fe200000000ff */
[----:B------:R-:W-:-:S03]  /*20d0*/  IMAD.IADD R5, R105, 0x1, R99 ;  /* 0x0000000169057824 */ /* 0x000fc600078e0263 */
[----:B------:R-:W-:Y:S01]  /*20e0*/  PRMT R15, R14, 0x7610, R15 ;  /* 0x000076100e0f7816 */ /* 0x000fe2000000000f */
[----:B------:R-:W-:Y:S01]  /*20f0*/  IMAD.SHL.U32 R14, R108, 0x8, RZ ;  /* 0x000000086c0e7824 */ /* 0x000fe200078e00ff */
[----:B------:R-:W-:-:S03]  /*2100*/  LEA.HI.X R5, R98, R111, R5, 0x1, P4 ;  /* 0x0000006f62057211 */ /* 0x000fc600020f0c05 */
[----:B------:R0:W-:Y:S02]  /*2110*/  @P1 STG.E.U16 desc[UR36][R8.64], R15 ;  /* 0x0000000f08001986 */ /* 0x0001e4000c101524 */
[----:B0-----:R-:W-:Y:S01]  /*2120*/  SHF.L.U64.HI R15, R108, 0x3, R109 ;  /* 0x000000036c0f7819 */ /* 0x001fe2000001026d */
[----:B------:R-:W-:Y:S06]  /*2130*/  @!P3 BRA `(.L_x_35) ;  /* 0x000000000004b947 */ /* 0x000fec0003800000 */
[----:B------:R0:W5:Y:S02]  /*2140*/  LDG.E.LTC128B.U16 R19, desc[UR36][R4.64+0x2] ;  /* 0x0000022404137981 */ /* 0x000164000c1e1520 */
.L_x_35:
[----:B------:R-:W-:Y:S05]  /*2150*/  BSYNC B1 ;  /* 0x0000000000017941 */ /* 0x000fea0003800000 */
.L_x_34:
[----:B-----5:R-:W-:Y:S01]  /*2160*/  HADD2.F32 R22, -RZ, R19.H0_H0 ;  /* 0x20000013ff167230 */ /* 0x020fe20000004100 */
[----:B------:R-:W-:Y:S01]  /*2170*/  ISETP.GT.AND P2, PT, R0, 0x8, P2 ;  /* 0x000000080000780c */ /* 0x000fe20001744270 */
[----:B------:R-:W-:-:S04]  /*2180*/  IMAD.WIDE.U32 R14, R102, R108, R14 ;  /* 0x0000006c660e7225 */ /* 0x000fc800078e000e */
[----:B------:R-:W-:Y:S01]  /*2190*/  FMUL R22, R22, R89 ;  /* 0x0000005916167220 */ /* 0x000fe20000400000 */
[----:B------:R-:W-:Y:S01]  /*21a0*/  IMAD.IADD R107, R107, 0x1, R15 ;  /* 0x000000016b6b7824 */ /* 0x000fe200078e020f */
[----:B------:R-:W-:Y:S02]  /*21b0*/  IADD3 R15, P1, R12, R14, RZ ;  /* 0x0000000e0c0f7210 */ /* 0x000fe40007f3e0ff */
[----:B------:R-:W-:-:S03]  /*21c0*/  FFMA R22, R25, R88, R22 ;  /* 0x0000005819167223 */ /* 0x000fc60000000016 */
[----:B------:R-:W-:Y:S01]  /*21d0*/  IMAD.X R24, R107, 0x1, R13, P1 ;  /* 0x000000016b187824 */ /* 0x000fe200008e060d */
[C---:B------:R-:W-:Y:S02]  /*21e0*/  LEA R12, P1, R15.reuse, R110, 0x1 ;  /* 0x0000006e0f0c7211 */ /* 0x040fe400078208ff */
[----:B------:R-:W-:Y:S02]  /*21f0*/  F2FP.F16.F32.PACK_AB R22, RZ, R22 ;  /* 0x00000016ff16723e */ /* 0x000fe400000000ff */
[----:B------:R-:W-:-:S03]  /*2200*/  LEA.HI.X R13, R15, R111, R24, 0x1, P1 ;  /* 0x0000006f0f0d7211 */ /* 0x000fc600008f0c18 */
[----:B------:R1:W-:Y:S04]  /*2210*/  @P3 STG.E.U16 desc[UR36][R8.64+0x2], R22 ;  /* 0x0000021608003986 */ /* 0x0003e8000c101524 */
[----:B------:R-:W2:Y:S01]  /*2220*/  @P2 LDG.E.LTC128B.U16 R19, desc[UR36][R12.64] ;  /* 0x000000240c132981 */ /* 0x000ea2000c1e1520 */
[----:B------:R-:W-:Y:S01]  /*2230*/  IADD3 R14, P1, P3, R10, R14, R20 ;  /* 0x0000000e0a0e7210 */ /* 0x000fe20007b3e014 */
[----:B------:R-:W-:Y:S01]  /*2240*/  BSSY B1, `(.L_x_36) ;  /* 0x0000011000017945 */ /* 0x000fe20003800000 */
[----:B------:R-:W-:Y:S02]  /*2250*/  SHF.L.U64.HI R7, R6, 0x4, R7 ;  /* 0x0000000406077819 */ /* 0x000fe40000010207 */
[----:B------:R-:W-:Y:S02]  /*2260*/  IADD3.X R15, R11, R107, R21, P1, P3 ;  /* 0x0000006b0b0f7210 */ /* 0x000fe40000fe6415 */
[----:B------:R-:W-:Y:S01]  /*2270*/  ISETP.GT.AND P0, PT, R0, 0x8, P0 ;  /* 0x000000080000780c */ /* 0x000fe20000704270 */
[----:B------:R-:W-:-:S04]  /*2280*/  IMAD.WIDE.U32 R14, R2, R106, R14 ;  /* 0x0000006a020e7225 */ /* 0x000fc800078e000e */
[----:B------:R-:W-:Y:S02]  /*2290*/  IMAD.IADD R2, R105, 0x1, R15 ;  /* 0x0000000169027824 */ /* 0x000fe400078e020f */
[----:B--2---:R-:W-:-:S05]  /*22a0*/  HADD2.F32 R10, -RZ, R19.H0_H0 ;  /* 0x20000013ff0a7230 */ /* 0x004fca0000004100 */
[----:B------:R-:W-:Y:S01]  /*22b0*/  FMUL R11, R10, R89 ;  /* 0x000000590a0b7220 */ /* 0x000fe20000400000 */
[----:B------:R-:W-:Y:S02]  /*22c0*/  LEA R10, P1, R6, R8, 0x4 ;  /* 0x00000008060a7211 */ /* 0x000fe400078220ff */
[----:B------:R-:W-:Y:S01]  /*22d0*/  LEA R6, P3, R14, R110, 0x1 ;  /* 0x0000006e0e067211 */ /* 0x000fe200078608ff */
[----:B------:R-:W-:-:S05]  /*22e0*/  FFMA R11, R26, R88, R11 ;  /* 0x000000581a0b7223 */ /* 0x000fca000000000b */
[----:B------:R-:W-:Y:S01]  /*22f0*/  F2FP.F16.F32.PACK_AB R12, RZ, R11 ;  /* 0x0000000bff0c723e */ /* 0x000fe200000000ff */
[----:B------:R-:W-:Y:S01]  /*2300*/  IMAD.X R11, R7, 0x1, R9, P1 ;  /* 0x00000001070b7824 */ /* 0x000fe200008e0609 */
[----:B------:R-:W-:-:S04]  /*2310*/  LEA.HI.X R7, R14, R111, R2, 0x1, P3 ;  /* 0x0000006f0e077211 */ /* 0x000fc800018f0c02 */
[----:B------:R1:W-:Y:S01]  /*2320*/  @P2 STG.E.U16 desc[UR36][R10.64], R12 ;  /* 0x0000000c0a002986 */ /* 0x0003e2000c101524 */
[----:B------:R-:W-:Y:S05]  /*2330*/  @!P0 BRA `(.L_x_37) ;  /* 0x0000000000048947 */ /* 0x000fea0003800000 */
[----:B------:R2:W5:Y:S02]  /*2340*/  LDG.E.LTC128B.U16 R19, desc[UR36][R6.64+0x2] ;  /* 0x0000022406137981 */ /* 0x000564000c1e1520 */
.L_x_37:
[----:B------:R-:W-:Y:S05]  /*2350*/  BSYNC B1 ;  /* 0x0000000000017941 */ /* 0x000fea0003800000 */
.L_x_36:
[----:B-----5:R-:W-:Y:S01]  /*2360*/  HADD2.F32 R2, -RZ, R19.H0_H0 ;  /* 0x20000013ff027230 */ /* 0x020fe20000004100 */
[----:B------:R-:W-:Y:S01]  /*2370*/  ISETP.GT.AND P1, PT, R3, 0x8, PT ;  /* 0x000000080300780c */ /* 0x000fe20003f24270 */
[----:B------:R-:W-:Y:S03]  /*2380*/  BSSY B1, `(.L_x_38) ;  /* 0x0000008000017945 */ /* 0x000fe60003800000 */
[----:B------:R-:W-:Y:S01]  /*2390*/  FMUL R2, R2, R89 ;  /* 0x0000005902027220 */ /* 0x000fe20000400000 */
[----:B------:R-:W-:-:S03]  /*23a0*/  ISETP.GT.AND P2, PT, R0, RZ, P1 ;  /* 0x000000ff0000720c */ /* 0x000fc60000f44270 */
[----:B------:R-:W-:-:S05]  /*23b0*/  FFMA R2, R27, R88, R2 ;  /* 0x000000581b027223 */ /* 0x000fca0000000002 */
[----:B------:R-:W-:-:S05]  /*23c0*/  F2FP.F16.F32.PACK_AB R2, RZ, R2 ;  /* 0x00000002ff02723e */ /* 0x000fca00000000ff */
[----:B------:R3:W-:Y:S01]  /*23d0*/  @P0 STG.E.U16 desc[UR36][R10.64+0x2], R2 ;  /* 0x000002020a000986 */ /* 0x0007e2000c101524 */
[----:B------:R-:W-:Y:S05]  /*23e0*/  @!P2 BRA `(.L_x_39) ;  /* 0x000000000004a947 */ /* 0x000fea0003800000 */
[----:B------:R4:W5:Y:S02]  /*23f0*/  LDG.E.LTC128B.U16 R19, desc[UR36][R4.64+0x10] ;  /* 0x0000102404137981 */ /* 0x000964000c1e1520 */
.L_x_39:
[----:B------:R-:W-:Y:S05]  /*2400*/  BSYNC B1 ;  /* 0x0000000000017941 */ /* 0x000fea0003800000 */
.L_x_38:
[----:B---3-5:R-:W-:Y:S01]  /*2410*/  HADD2.F32 R2, -RZ, R19.H0_H0 ;  /* 0x20000013ff027230 */ /* 0x028fe20000004100 */
        /* <DEDUP_REMOVED lines=9> */
.L_x_41:
[----:B------:R-:W-:Y:S05]  /*24b0*/  BSYNC B1 ;  /* 0x0000000000017941 */ /* 0x000fea0003800000 */
.L_x_40:
[----:B-----5:R-:W-:Y:S01]  /*24c0*/  HADD2.F32 R2, -RZ, R19.H0_H0 ;  /* 0x20000013ff027230 */ /* 0x020fe20000004100 */
[----:B------:R-:W-:Y:S01]  /*24d0*/  ISETP.GT.AND P1, PT, R0, 0x8, P1 ;  /* 0x000000080000780c */ /* 0x000fe20000f24270 */
[----:B------:R-:W-:Y:S03]  /*24e0*/  BSSY B1, `(.L_x_42) ;  /* 0x0000007000017945 */ /* 0x000fe60003800000 */
[----:B------:R-:W-:-:S04]  /*24f0*/  FMUL R2, R2, R89 ;  /* 0x0000005902027220 */ /* 0x000fc80000400000 */
[----:B------:R-:W-:-:S05]  /*2500*/  FFMA R2, R29, R88, R2 ;  /* 0x000000581d027223 */ /* 0x000fca0000000002 */
[----:B------:R-:W-:-:S05]  /*2510*/  F2FP.F16.F32.PACK_AB R2, RZ, R2 ;  /* 0x00000002ff02723e */ /* 0x000fca00000000ff */
[----:B------:R0:W-:Y:S01]  /*2520*/  @P3 STG.E.U16 desc[UR36][R8.64+0x12], R2 ;  /* 0x0000120208003986 */ /* 0x0001e2000c101524 */
[----:B------:R-:W-:Y:S05]  /*2530*/  @!P1 BRA `(.L_x_43) ;  /* 0x0000000000049947 */ /* 0x000fea0003800000 */
[----:B------:R0:W5:Y:S02]  /*2540*/  LDG.E.LTC128B.U16 R19, desc[UR36][R6.64+0x10] ;  /* 0x0000102406137981 */ /* 0x000164000c1e1520 */
.L_x_43:
[----:B------:R-:W-:Y:S05]  /*2550*/  BSYNC B1 ;  /* 0x0000000000017941 */ /* 0x000fea0003800000 */
.L_x_42:
[----:B0----5:R-:W-:Y:S01]  /*2560*/  HADD2.F32 R2, -RZ, R19.H0_H0 ;  /* 0x20000013ff027230 */ /* 0x021fe20000004100 */
[----:B------:R-:W-:Y:S01]  /*2570*/  ISETP.GT.AND P0, PT, R0, 0x8, P0 ;  /* 0x000000080000780c */ /* 0x000fe20000704270 */
[----:B------:R-:W-:Y:S03]  /*2580*/  BSSY B1, `(.L_x_44) ;  /* 0x0000007000017945 */ /* 0x000fe60003800000 */
[----:B---3--:R-:W-:-:S04]  /*2590*/  FMUL R13, R2, R89 ;  /* 0x00000059020d7220 */ /* 0x008fc80000400000 */
[----:B------:R-:W-:-:S05]  /*25a0*/  FFMA R13, R30, R88, R13 ;  /* 0x000000581e0d7223 */ /* 0x000fca000000000d */
[----:B------:R-:W-:-:S05]  /*25b0*/  F2FP.F16.F32.PACK_AB R13, RZ, R13 ;  /* 0x0000000dff0d723e */ /* 0x000fca00000000ff */
[----:B------:R0:W-:Y:S01]  /*25c0*/  @P1 STG.E.U16 desc[UR36][R10.64+0x10], R13 ;  /* 0x0000100d0a001986 */ /* 0x0001e2000c101524 */
[----:B------:R-:W-:Y:S05]  /*25d0*/  @!P0 BRA `(.L_x_45) ;  /* 0x0000000000048947 */ /* 0x000fea0003800000 */
[----:B------:R3:W5:Y:S02]  /*25e0*/  LDG.E.LTC128B.U16 R19, desc[UR36][R6.64+0x12] ;  /* 0x0000122406137981 */ /* 0x000764000c1e1520 */
.L_x_45:
[----:B------:R-:W-:Y:S05]  /*25f0*/  BSYNC B1 ;  /* 0x0000000000017941 */ /* 0x000fea0003800000 */
.L_x_44:
        /* <DEDUP_REMOVED lines=10> */
.L_x_47:
[----:B------:R-:W-:Y:S05]  /*26a0*/  BSYNC B1 ;  /* 0x0000000000017941 */ /* 0x000fea0003800000 */
.L_x_46:
[----:B0----5:R-:W-:Y:S01]  /*26b0*/  HADD2.F32 R2, -RZ, R19.H0_H0 ;  /* 0x20000013ff027230 */ /* 0x021fe20000004100 */
        /* <DEDUP_REMOVED lines=9> */
.L_x_49:
[----:B------:R-:W-:Y:S05]  /*2750*/  BSYNC B1 ;  /* 0x0000000000017941 */ /* 0x000fea0003800000 */
.L_x_48:
        /* <DEDUP_REMOVED lines=9> */
.L_x_51:
[----:B------:R-:W-:Y:S05]  /*27f0*/  BSYNC B1 ;  /* 0x0000000000017941 */ /* 0x000fea0003800000 */
.L_x_50:
[----:B0----5:R-:W-:Y:S01]  /*2800*/  HADD2.F32 R2, -RZ, R19.H0_H0 ;  /* 0x20000013ff027230 */ /* 0x021fe20000004100 */
        /* <DEDUP_REMOVED lines=8> */
.L_x_53:
[----:B------:R-:W-:Y:S05]  /*2890*/  BSYNC B1 ;  /* 0x0000000000017941 */ /* 0x000fea0003800000 */
.L_x_52:
        /* <DEDUP_REMOVED lines=10> */
.L_x_55:
[----:B------:R-:W-:Y:S05]  /*2940*/  BSYNC B1 ;  /* 0x0000000000017941 */ /* 0x000fea0003800000 */
.L_x_54:
        /* <DEDUP_REMOVED lines=10> */
.L_x_57:
[----:B------:R-:W-:Y:S05]  /*29f0*/  BSYNC B1 ;  /* 0x0000000000017941 */ /* 0x000fea0003800000 */
.L_x_56:
        /* <DEDUP_REMOVED lines=9> */
.L_x_59:
[----:B------:R-:W-:Y:S05]  /*2a90*/  BSYNC B1 ;  /* 0x0000000000017941 */ /* 0x000fea0003800000 */
.L_x_58:
        /* <DEDUP_REMOVED lines=9> */
.L_x_61:
[----:B------:R-:W-:Y:S05]  /*2b30*/  BSYNC B1 ;  /* 0x0000000000017941 */ /* 0x000fea0003800000 */
.L_x_60:
        /* <DEDUP_REMOVED lines=10> */
.L_x_63:
[----:B------:R-:W-:Y:S05]  /*2be0*/  BSYNC B1 ;  /* 0x0000000000017941 */ /* 0x000fea0003800000 */
.L_x_62:
        /* <DEDUP_REMOVED lines=10> */
.L_x_65:
[----:B------:R-:W-:Y:S05]  /*2c90*/  BSYNC B1 ;  /* 0x0000000000017941 */ /* 0x000fea0003800000 */
.L_x_64:
        /* <DEDUP_REMOVED lines=9> */
.L_x_67:
[----:B------:R-:W-:Y:S05]  /*2d30*/  BSYNC B1 ;  /* 0x0000000000017941 */ /* 0x000fea0003800000 */
.L_x_66:
        /* <DEDUP_REMOVED lines=9> */
.L_x_69:
[----:B------:R-:W-:Y:S05]  /*2dd0*/  BSYNC B1 ;  /* 0x0000000000017941 */ /* 0x000fea0003800000 */
.L_x_68:
        /* <DEDUP_REMOVED lines=10> */
.L_x_71:
[----:B------:R-:W-:Y:S05]  /*2e80*/  BSYNC B1 ;  /* 0x0000000000017941 */ /* 0x000fea0003800000 */
.L_x_70:
        /* <DEDUP_REMOVED lines=10> */
.L_x_73:
[----:B------:R-:W-:Y:S05]  /*2f30*/  BSYNC B1 ;  /* 0x0000000000017941 */ /* 0x000fea0003800000 */
.L_x_72:
        /* <DEDUP_REMOVED lines=9> */
.L_x_75:
[----:B------:R-:W-:Y:S05]  /*2fd0*/  BSYNC B1 ;  /* 0x0000000000017941 */ /* 0x000fea0003800000 */
.L_x_74:
        /* <DEDUP_REMOVED lines=9> */
.L_x_77:
[----:B------:R-:W-:Y:S05]  /*3070*/  BSYNC B1 ;  /* 0x0000000000017941 */ /* 0x000fea0003800000 */
.L_x_76:
        /* <DEDUP_REMOVED lines=10> */
.L_x_79:
[----:B------:R-:W-:Y:S05]  /*3120*/  BSYNC B1 ;  /* 0x0000000000017941 */ /* 0x000fea0003800000 */
.L_x_78:
        /* <DEDUP_REMOVED lines=10> */
.L_x_81:
[----:B------:R-:W-:Y:S05]  /*31d0*/  BSYNC B1 ;  /* 0x0000000000017941 */ /* 0x000fea0003800000 */
.L_x_80:
        /* <DEDUP_REMOVED lines=9> */
.L_x_83:
[----:B------:R-:W-:Y:S05]  /*3270*/  BSYNC B1 ;  /* 0x0000000000017941 */ /* 0x000fea0003800000 */
.L_x_82:
        /* <DEDUP_REMOVED lines=9> */
.L_x_85:
[----:B------:R-:W-:Y:S05]  /*3310*/  BSYNC B1 ;  /* 0x0000000000017941 */ /* 0x000fea0003800000 */
.L_x_84:
        /* <DEDUP_REMOVED lines=10> */
.L_x_87:
[----:B------:R-:W-:Y:S05]  /*33c0*/  BSYNC B1 ;  /* 0x0000000000017941 */ /* 0x000fea0003800000 */
.L_x_86:
        /* <DEDUP_REMOVED lines=10> */
.L_x_89:
[----:B------:R-:W-:Y:S05]  /*3470*/  BSYNC B1 ;  /* 0x0000000000017941 */ /* 0x000fea0003800000 */
.L_x_88:
        /* <DEDUP_REMOVED lines=9> */
.L_x_91:
[----:B------:R-:W-:Y:S05]  /*3510*/  BSYNC B1 ;  /* 0x0000000000017941 */ /* 0x000fea0003800000 */
.L_x_90:
        /* <DEDUP_REMOVED lines=9> */
.L_x_93:
[----:B------:R-:W-:Y:S05]  /*35b0*/  BSYNC B1 ;  /* 0x0000000000017941 */ /* 0x000fea0003800000 */
.L_x_92:
        /* <DEDUP_REMOVED lines=10> */
.L_x_95:
[----:B------:R-:W-:Y:S05]  /*3660*/  BSYNC B1 ;  /* 0x0000000000017941 */ /* 0x000fea0003800000 */
.L_x_94:
        /* <DEDUP_REMOVED lines=10> */
.L_x_97:
[----:B------:R-:W-:Y:S05]  /*3710*/  BSYNC B1 ;  /* 0x0000000000017941 */ /* 0x000fea0003800000 */
.L_x_96:
        /* <DEDUP_REMOVED lines=9> */
.L_x_99:
[----:B------:R-:W-:Y:S05]  /*37b0*/  BSYNC B1 ;  /* 0x0000000000017941 */ /* 0x000fea0003800000 */
.L_x_98:
        /* <DEDUP_REMOVED lines=9> */
.L_x_101:
[----:B------:R-:W-:Y:S05]  /*3850*/  BSYNC B1 ;  /* 0x0000000000017941 */ /* 0x000fea0003800000 */
.L_x_100:
        /* <DEDUP_REMOVED lines=10> */
.L_x_103:
[----:B------:R-:W-:Y:S05]  /*3900*/  BSYNC B1 ;  /* 0x0000000000017941 */ /* 0x000fea0003800000 */
.L_x_102:
        /* <DEDUP_REMOVED lines=10> */
.L_x_105:
[----:B------:R-:W-:Y:S05]  /*39b0*/  BSYNC B1 ;  /* 0x0000000000017941 */ /* 0x000fea0003800000 */
.L_x_104:
        /* <DEDUP_REMOVED lines=9> */
.L_x_107:
[----:B------:R-:W-:Y:S05]  /*3a50*/  BSYNC B1 ;  /* 0x0000000000017941 */ /* 0x000fea0003800000 */
.L_x_106:
        /* <DEDUP_REMOVED lines=9> */
.L_x_109:
[----:B------:R-:W-:Y:S05]  /*3af0*/  BSYNC B1 ;  /* 0x0000000000017941 */ /* 0x000fea0003800000 */
.L_x_108:
        /* <DEDUP_REMOVED lines=10> */
.L_x_111:
[----:B------:R-:W-:Y:S05]  /*3ba0*/  BSYNC B1 ;  /* 0x0000000000017941 */ /* 0x000fea0003800000 */
.L_x_110:
        /* <DEDUP_REMOVED lines=10> */
.L_x_113:
[----:B------:R-:W-:Y:S05]  /*3c50*/  BSYNC B1 ;  /* 0x0000000000017941 */ /* 0x000fea0003800000 */
.L_x_112:
        /* <DEDUP_REMOVED lines=9> */
.L_x_115:
[----:B------:R-:W-:Y:S05]  /*3cf0*/  BSYNC B1 ;  /* 0x0000000000017941 */ /* 0x000fea0003800000 */
.L_x_114:
        /* <DEDUP_REMOVED lines=9> */
.L_x_117:
[----:B------:R-:W-:Y:S05]  /*3d90*/  BSYNC B1 ;  /* 0x0000000000017941 */ /* 0x000fea0003800000 */
.L_x_116:
        /* <DEDUP_REMOVED lines=10> */
.L_x_119:
[----:B------:R-:W-:Y:S05]  /*3e40*/  BSYNC B1 ;  /* 0x0000000000017941 */ /* 0x000fea0003800000 */
.L_x_118:
        /* <DEDUP_REMOVED lines=10> */
.L_x_121:
[----:B------:R-:W-:Y:S05]  /*3ef0*/  BSYNC B1 ;  /* 0x0000000000017941 */ /* 0x000fea0003800000 */
.L_x_120:
        /* <DEDUP_REMOVED lines=9> */
.L_x_123:
[----:B------:R-:W-:Y:S05]  /*3f90*/  BSYNC B1 ;  /* 0x0000000000017941 */ /* 0x000fea0003800000 */
.L_x_122:
        /* <DEDUP_REMOVED lines=9> */
.L_x_125:
[----:B------:R-:W-:Y:S05]  /*4030*/  BSYNC B1 ;  /* 0x0000000000017941 */ /* 0x000fea0003800000 */
.L_x_124:
        /* <DEDUP_REMOVED lines=10> */
.L_x_127:
[----:B------:R-:W-:Y:S05]  /*40e0*/  BSYNC B1 ;  /* 0x0000000000017941 */ /* 0x000fea0003800000 */
.L_x_126:
        /* <DEDUP_REMOVED lines=10> */
.L_x_129:
[----:B------:R-:W-:Y:S05]  /*4190*/  BSYNC B1 ;  /* 0x0000000000017941 */ /* 0x000fea0003800000 */
.L_x_128:
        /* <DEDUP_REMOVED lines=9> */
.L_x_131:
[----:B------:R-:W-:Y:S05]  /*4230*/  BSYNC B1 ;  /* 0x0000000000017941 */ /* 0x000fea0003800000 */
.L_x_130:
        /* <DEDUP_REMOVED lines=9> */
.L_x_133:
[----:B------:R-:W-:Y:S05]  /*42d0*/  BSYNC B1 ;  /* 0x0000000000017941 */ /* 0x000fea0003800000 */
.L_x_132:
        /* <DEDUP_REMOVED lines=10> */
.L_x_135:
[----:B------:R-:W-:Y:S05]  /*4380*/  BSYNC B1 ;  /* 0x0000000000017941 */ /* 0x000fea0003800000 */
.L_x_134:
        /* <DEDUP_REMOVED lines=10> */
.L_x_137:
[----:B------:R-:W-:Y:S05]  /*4430*/  BSYNC B1 ;  /* 0x0000000000017941 */ /* 0x000fea0003800000 */
.L_x_136:
        /* <DEDUP_REMOVED lines=9> */
.L_x_139:
[----:B------:R-:W-:Y:S05]  /*44d0*/  BSYNC B1 ;  /* 0x0000000000017941 */ /* 0x000fea0003800000 */
.L_x_138:
        /* <DEDUP_REMOVED lines=9> */
.L_x_141:
[----:B------:R-:W-:Y:S05]  /*4570*/  BSYNC B1 ;  /* 0x0000000000017941 */ /* 0x000fea0003800000 */
.L_x_140:
        /* <DEDUP_REMOVED lines=10> */
.L_x_143:
[----:B------:R-:W-:Y:S05]  /*4620*/  BSYNC B1 ;  /* 0x0000000000017941 */ /* 0x000fea0003800000 */
.L_x_142:
        /* <DEDUP_REMOVED lines=10> */
.L_x_145:
[----:B------:R-:W-:Y:S05]  /*46d0*/  BSYNC B1 ;  /* 0x0000000000017941 */ /* 0x000fea0003800000 */
.L_x_144:
        /* <DEDUP_REMOVED lines=9> */
.L_x_147:
[----:B------:R-:W-:Y:S05]  /*4770*/  BSYNC B1 ;  /* 0x0000000000017941 */ /* 0x000fea0003800000 */
.L_x_146:
        /* <DEDUP_REMOVED lines=9> */
.L_x_149:
[----:B------:R-:W-:Y:S05]  /*4810*/  BSYNC B1 ;  /* 0x0000000000017941 */ /* 0x000fea0003800000 */
.L_x_148:
        /* <DEDUP_REMOVED lines=10> */
.L_x_151:
[----:B------:R-:W-:Y:S05]  /*48c0*/  BSYNC B1 ;  /* 0x0000000000017941 */ /* 0x000fea0003800000 */
.L_x_150:
[----:B0----5:R-:W-:Y:S01]  /*48d0*/  HADD2.F32 R2, -RZ, R19.H0_H0 ;  /* 0x20000013ff027230 */ /* 0x021fe20000004100 */
[----:B------:R-:W-:Y:S01]  /*48e0*/  ISETP.GT.AND P0, PT, R3, 0x79, PT ;  /* 0x000000790300780c */ /* 0x000fe20003f04270 */
[----:B------:R-:W-:Y:S01]  /*48f0*/  @P2 IMAD.MOV.U32 R3, RZ, RZ, R9 ;  /* 0x000000ffff032224 */ /* 0x000fe200078e0009 */
[----:B------:R-:W-:Y:S02]  /*4900*/  BSSY B1, `(.L_x_152) ;  /* 0x0000009000017945 */ /* 0x000fe40003800000 */
[----:B------:R-:W-:Y:S01]  /*4910*/  FMUL R13, R2, R89 ;  /* 0x00000059020d7220 */ /* 0x000fe20000400000 */
[----:B------:R-:W-:Y:S01]  /*4920*/  @P2 IMAD.MOV.U32 R2, RZ, RZ, R8 ;  /* 0x000000ffff022224 */ /* 0x000fe200078e0008 */
[----:B------:R-:W-:Y:S02]  /*4930*/  ISETP.GT.AND P3, PT, R0, RZ, P0 ;  /* 0x000000ff0000720c */ /* 0x000fe40000764270 */
[----:B------:R-:W-:-:S05]  /*4940*/  FFMA R13, R84, R88, R13 ;  /* 0x00000058540d7223 */ /* 0x000fca000000000d */
[----:B------:R-:W-:-:S05]  /*4950*/  F2FP.F16.F32.PACK_AB R13, RZ, R13 ;  /* 0x0000000dff0d723e */ /* 0x000fca00000000ff */
[----:B------:R0:W-:Y:S01]  /*4960*/  @P2 STG.E.U16 desc[UR36][R2.64+0xf0], R13 ;  /* 0x0000f00d02002986 */ /* 0x0001e2000c101524 */
[----:B------:R-:W-:Y:S05]  /*4970*/  @!P3 BRA `(.L_x_153) ;  /* 0x000000000004b947 */ /* 0x000fea0003800000 */
[----:B------:R0:W5:Y:S02]  /*4980*/  LDG.E.LTC128B.U16 R19, desc[UR36][R4.64+0xf2] ;  /* 0x0000f22404137981 */ /* 0x000164000c1e1520 */
.L_x_153:
[----:B------:R-:W-:Y:S05]  /*4990*/  BSYNC B1 ;  /* 0x0000000000017941 */ /* 0x000fea0003800000 */
.L_x_152:
        /* <DEDUP_REMOVED lines=9> */
.L_x_155:
[----:B------:R-:W-:Y:S05]  /*4a30*/  BSYNC B1 ;  /* 0x0000000000017941 */ /* 0x000fea0003800000 */
.L_x_154:
[----:B0----5:R-:W-:Y:S01]  /*4a40*/  HADD2.F32 R2, -RZ, R19.H0_H0 ;  /* 0x20000013ff027230 */ /* 0x021fe20000004100 */
[----:B------:R-:W-:Y:S01]  /*4a50*/  ISETP.GT.AND P0, PT, R0, 0x8, P0 ;  /* 0x000000080000780c */ /* 0x000fe20000704270 */
[----:B------:R-:W-:Y:S03]  /*4a60*/  BSSY B1, `(.L_x_156) ;  /* 0x000000a000017945 */ /* 0x000fe60003800000 */
[----:B------:R-:W-:Y:S01]  /*4a70*/  FMUL R3, R2, R89 ;  /* 0x0000005902037220 */ /* 0x000fe20000400000 */
[----:B------:R-:W-:-:S03]  /*4a80*/  @P1 IMAD.MOV.U32 R2, RZ, RZ, R10 ;  /* 0x000000ffff021224 */ /* 0x000fc600078e000a */
[----:B------:R-:W-:-:S05]  /*4a90*/  FFMA R3, R86, R88, R3 ;  /* 0x0000005856037223 */ /* 0x000fca0000000003 */
[----:B------:R-:W-:-:S04]  /*4aa0*/  F2FP.F16.F32.PACK_AB R3, RZ, R3 ;  /* 0x00000003ff03723e */ /* 0x000fc800000000ff */
[----:B----4-:R-:W-:Y:S01]  /*4ab0*/  PRMT R4, R3, 0x7610, R4 ;  /* 0x0000761003047816 */ /* 0x010fe20000000004 */
[----:B------:R-:W-:-:S05]  /*4ac0*/  @P1 IMAD.MOV.U32 R3, RZ, RZ, R11 ;  /* 0x000000ffff031224 */ /* 0x000fca00078e000b */
[----:B------:R0:W-:Y:S01]  /*4ad0*/  @P1 STG.E.U16 desc[UR36][R2.64+0xf0], R4 ;  /* 0x0000f00402001986 */ /* 0x0001e2000c101524 */
[----:B------:R-:W-:Y:S05]  /*4ae0*/  @!P0 BRA `(.L_x_157) ;  /* 0x0000000000048947 */ /* 0x000fea0003800000 */
[----:B------:R4:W5:Y:S02]  /*4af0*/  LDG.E.LTC128B.U16 R19, desc[UR36][R6.64+0xf2] ;  /* 0x0000f22406137981 */ /* 0x000964000c1e1520 */
.L_x_157:
[----:B------:R-:W-:Y:S05]  /*4b00*/  BSYNC B1 ;  /* 0x0000000000017941 */ /* 0x000fea0003800000 */
.L_x_156:
[----:B------:R-:W-:Y:S05]  /*4b10*/  @!P0 BRA `(.L_x_158) ;  /* 0x0000001000e88947 */ /* 0x000fea0003800000 */
[----:B-----5:R-:W-:-:S05]  /*4b20*/  HADD2.F32 R0, -RZ, R19.H0_H0 ;  /* 0x20000013ff007230 */ /* 0x020fca0000004100 */
[----:B------:R-:W-:-:S04]  /*4b30*/  FMUL R0, R0, R89 ;  /* 0x0000005900007220 */ /* 0x000fc80000400000 */
[----:B------:R-:W-:-:S05]  /*4b40*/  FFMA R0, R87, R88, R0 ;  /* 0x0000005857007223 */ /* 0x000fca0000000000 */
[----:B------:R-:W-:-:S05]  /*4b50*/  F2FP.F16.F32.PACK_AB R0, RZ, R0 ;  /* 0x00000000ff00723e */ /* 0x000fca00000000ff */
[----:B------:R0:W-:Y:S01]  /*4b60*/  STG.E.U16 desc[UR36][R10.64+0xf2], R0 ;  /* 0x0000f2000a007986 */ /* 0x0001e2000c101524 */
[----:B------:R-:W-:Y:S05]  /*4b70*/  BRA `(.L_x_158) ;  /* 0x0000001000d07947 */ /* 0x000fea0003800000 */
.L_x_33:
[----:B------:R-:W-:Y:S01]  /*4b80*/  ISETP.GT.AND P0, PT, R3, 0x1, PT ;  /* 0x000000010300780c */ /* 0x000fe20003f04270 */
[----:B------:R-:W-:Y:S01]  /*4b90*/  ULDC.64 UR4, c[0x0][0x5c0] ;  /* 0x0001700000047ab9 */ /* 0x000fe20000000a00 */
[-C--:B------:R-:W-:Y:S01]  /*4ba0*/  FMUL R24, R24, R88.reuse ;  /* 0x0000005818187220 */ /* 0x080fe20000400000 */
[-C--:B------:R-:W-:Y:S01]  /*4bb0*/  FMUL R25, R25, R88.reuse ;  /* 0x0000005819197220 */ /* 0x080fe20000400000 */
[----:B------:R-:W-:Y:S01]  /*4bc0*/  ISETP.GT.AND P3, PT, R0, RZ, P0 ;  /* 0x000000ff0000720c */ /* 0x000fe20000764270 */
[-C--:B------:R-:W-:Y:S01]  /*4bd0*/  FMUL R26, R26, R88.reuse ;  /* 0x000000581a1a7220 */ /* 0x080fe20000400000 */
[----:B------:R-:W-:Y:S01]  /*4be0*/  LEA R4, P4, R104, UR4, 0x1 ;  /* 0x0000000468047c11 */ /* 0x000fe2000f8808ff */
[----:B------:R-:W-:Y:S01]  /*4bf0*/  FMUL R27, R27, R88 ;  /* 0x000000581b1b7220 */ /* 0x000fe20000400000 */
[----:B------:R-:W-:Y:S01]  /*4c00*/  F2FP.F16.F32.PACK_AB R24, RZ, R24 ;  /* 0x00000018ff18723e */ /* 0x000fe200000000ff */
[-C--:B------:R-:W-:Y:S01]  /*4c10*/  FMUL R28, R28, R88.reuse ;  /* 0x000000581c1c7220 */ /* 0x080fe20000400000 */
[----:B------:R-:W-:Y:S01]  /*4c20*/  LEA.HI.X R5, R104, UR5, R9, 0x1, P4 ;  /* 0x0000000568057c11 */ /* 0x000fe2000a0f0c09 */
[-C--:B------:R-:W-:Y:S01]  /*4c30*/  FMUL R29, R29, R88.reuse ;  /* 0x000000581d1d7220 */ /* 0x080fe20000400000 */
[----:B------:R-:W-:Y:S01]  /*4c40*/  F2FP.F16.F32.PACK_AB R25, RZ, R25 ;  /* 0x00000019ff19723e */ /* 0x000fe200000000ff */
[-C--:B------:R-:W-:Y:S01]  /*4c50*/  FMUL R30, R30, R88.reuse ;  /* 0x000000581e1e7220 */ /* 0x080fe20000400000 */
[----:B------:R-:W-:Y:S01]  /*4c60*/  SHF.L.U64.HI R7, R6, 0x4, R7 ;  /* 0x0000000406077819 */ /* 0x000fe20000010207 */
[----:B------:R-:W-:Y:S01]  /*4c70*/  @P1 STG.E.U16 desc[UR36][R4.64], R24 ;  /* 0x0000001804001986 */ /* 0x000fe2000c101524 */
[----:B------:R-:W-:Y:S01]  /*4c80*/  ISETP.GT.AND P1, PT, R3, 0x8, PT ;  /* 0x000000080300780c */ /* 0x000fe20003f24270 */
[----:B------:R-:W-:Y:S01]  /*4c90*/  FMUL R31, R31, R88 ;  /* 0x000000581f1f7220 */ /* 0x000fe20000400000 */
[----:B------:R-:W-:Y:S01]  /*4ca0*/  ISETP.GT.AND P4, PT, R0, 0x8, P0 ;  /* 0x000000080000780c */ /* 0x000fe20000784270 */
[----:B------:R-:W-:Y:S01]  /*4cb0*/  @P3 STG.E.U16 desc[UR36][R4.64+0x2], R25 ;  /* 0x0000021904003986 */ /* 0x000fe2000c101524 */
[----:B------:R-:W-:Y:S01]  /*4cc0*/  LEA R6, P3, R6, R4, 0x4 ;  /* 0x0000000406067211 */ /* 0x000fe200078620ff */
[-C--:B------:R-:W-:Y:S01]  /*4cd0*/  FMUL R32, R32, R88.reuse ;  /* 0x0000005820207220 */ /* 0x080fe20000400000 */
[C---:B------:R-:W-:Y:S01]  /*4ce0*/  ISETP.GT.AND P2, PT, R0.reuse, 0x8, P2 ;  /* 0x000000080000780c */ /* 0x040fe20001744270 */
[-C--:B------:R-:W-:Y:S01]  /*4cf0*/  FMUL R33, R33, R88.reuse ;  /* 0x0000005821217220 */ /* 0x080fe20000400000 */
[----:B------:R-:W-:Y:S01]  /*4d00*/  ISETP.GT.AND P0, PT, R3, 0x9, PT ;  /* 0x000000090300780c */ /* 0x000fe20003f04270 */
[----:B------:R-:W-:Y:S01]  /*4d10*/  IMAD.X R7, R7, 0x1, R5, P3 ;  /* 0x0000000107077824 */ /* 0x000fe200018e0605 */
[----:B------:R-:W-:Y:S01]  /*4d20*/  ISETP.GT.AND P5, PT, R0, RZ, P1 ;  /* 0x000000ff0000720c */ /* 0x000fe20000fa4270 */
[-C--:B------:R-:W-:Y:S01]  /*4d30*/  FMUL R34, R34, R88.reuse ;  /* 0x0000005822227220 */ /* 0x080fe20000400000 */
[----:B------:R-:W-:Y:S01]  /*4d40*/  ISETP.GT.AND P3, PT, R0, RZ, P0 ;  /* 0x000000ff0000720c */ /* 0x000fe20000764270 */
[----:B------:R-:W-:Y:S01]  /*4d50*/  FMUL R35, R35, R88 ;  /* 0x0000005823237220 */ /* 0x000fe20000400000 */
[----:B------:R-:W-:Y:S01]  /*4d60*/  F2FP.F16.F32.PACK_AB R26, RZ, R26 ;  /* 0x0000001aff1a723e */ /* 0x000fe200000000ff */
[-C--:B------:R-:W-:Y:S01]  /*4d70*/  FMUL R36, R36, R88.reuse ;  /* 0x0000005824247220 */ /* 0x080fe20000400000 */
[----:B------:R-:W-:Y:S01]  /*4d80*/  F2FP.F16.F32.PACK_AB R27, RZ, R27 ;  /* 0x0000001bff1b723e */ /* 0x000fe200000000ff */
[----:B------:R-:W-:Y:S01]  /*4d90*/  FMUL R37, R37, R88 ;  /* 0x0000005825257220 */ /* 0x000fe20000400000 */
[----:B------:R-:W-:Y:S01]  /*4da0*/  F2FP.F16.F32.PACK_AB R28, RZ, R28 ;  /* 0x0000001cff1c723e */ /* 0x000fe200000000ff */
[----:B------:R-:W-:Y:S01]  /*4db0*/  @P2 STG.E.U16 desc[UR36][R6.64], R26 ;  /* 0x0000001a06002986 */ /* 0x000fe2000c101524 */
[----:B------:R-:W-:Y:S01]  /*4dc0*/  F2FP.F16.F32.PACK_AB R29, RZ, R29 ;  /* 0x0000001dff1d723e */ /* 0x000fe200000000ff */
[-C--:B------:R-:W-:Y:S01]  /*4dd0*/  FMUL R38, R38, R88.reuse ;  /* 0x0000005826267220 */ /* 0x080fe20000400000 */
[C---:B------:R-:W-:Y:S01]  /*4de0*/  ISETP.GT.AND P2, PT, R0.reuse, 0x8, P1 ;  /* 0x000000080000780c */ /* 0x040fe20000f44270 */
[----:B------:R-:W-:Y:S01]  /*4df0*/  @P4 STG.E.U16 desc[UR36][R6.64+0x2], R27 ;  /* 0x0000021b06004986 */ /* 0x000fe2000c101524 */
[----:B------:R-:W-:Y:S01]  /*4e00*/  ISETP.GT.AND P1, PT, R3, 0x10, PT ;  /* 0x000000100300780c */ /* 0x000fe20003f24270 */
[----:B------:R-:W-:Y:S01]  /*4e10*/  FMUL R39, R39, R88 ;  /* 0x0000005827277220 */ /* 0x000fe20000400000 */
[----:B------:R-:W-:Y:S01]  /*4e20*/  F2FP.F16.F32.PACK_AB R30, RZ, R30 ;  /* 0x0000001eff1e723e */ /* 0x000fe200000000ff */
[----:B------:R-:W-:Y:S01]  /*4e30*/  @P5 STG.E.U16 desc[UR36][R4.64+0x10], R28 ;  /* 0x0000101c04005986 */ /* 0x000fe2000c101524 */
[----:B------:R-:W-:Y:S01]  /*4e40*/  ISETP.GT.AND P4, PT, R0, RZ, P1 ;  /* 0x000000ff0000720c */ /* 0x000fe20000f84270 */
[-C--:B------:R-:W-:Y:S01]  /*4e50*/  FMUL R40, R40, R88.reuse ;  /* 0x0000005828287220 */ /* 0x080fe20000400000 */
[----:B------:R-:W-:Y:S01]  /*4e60*/  F2FP.F16.F32.PACK_AB R31, RZ, R31 ;  /* 0x0000001fff1f723e */ /* 0x000fe200000000ff */
[----:B------:R-:W-:Y:S01]  /*4e70*/  @P3 STG.E.U16 desc[UR36][R4.64+0x12], R29 ;  /* 0x0000121d04003986 */ /* 0x000fe2000c101524 */
[----:B------:R-:W-:Y:S01]  /*4e80*/  ISETP.GT.AND P3, PT, R0, 0x8, P0 ;  /* 0x000000080000780c */ /* 0x000fe20000764270 */
[----:B------:R-:W-:Y:S01]  /*4e90*/  FMUL R41, R41, R88 ;  /* 0x0000005829297220 */ /* 0x000fe20000400000 */
[----:B------:R-:W-:Y:S01]  /*4ea0*/  ISETP.GT.AND P0, PT, R3, 0x11, PT ;  /* 0x000000110300780c */ /* 0x000fe20003f04270 */
[----:B------:R-:W-:Y:S01]  /*4eb0*/  @P2 STG.E.U16 desc[UR36][R6.64+0x10], R30 ;  /* 0x0000101e06002986 */ /* 0x000fe2000c101524 */
[----:B------:R-:W-:Y:S01]  /*4ec0*/  F2FP.F16.F32.PACK_AB R32, RZ, R32 ;  /* 0x00000020ff20723e */ /* 0x000fe200000000ff */
[-C--:B------:R-:W-:Y:S01]  /*4ed0*/  FMUL R42, R42, R88.reuse ;  /* 0x000000582a2a7220 */ /* 0x080fe20000400000 */
[C---:B------:R-:W-:Y:S01]  /*4ee0*/  ISETP.GT.AND P5, PT, R0.reuse, RZ, P0 ;  /* 0x000000ff0000720c */ /* 0x040fe200007a4270 */
[-C--:B------:R-:W-:Y:S01]  /*4ef0*/  FMUL R43, R43, R88.reuse ;  /* 0x000000582b2b7220 */ /* 0x080fe20000400000 */
[----:B------:R-:W-:Y:S01]  /*4f00*/  ISETP.GT.AND P2, PT, R0, 0x8, P1 ;  /* 0x000000080000780c */ /* 0x000fe20000f44270 */
[-C--:B------:R-:W-:Y:S01]  /*4f10*/  FMUL R44, R44, R88.reuse ;  /* 0x000000582c2c7220 */ /* 0x080fe20000400000 */
[----:B------:R-:W-:Y:S01]  /*4f20*/  ISETP.GT.AND P1, PT, R3, 0x18, PT ;  /* 0x000000180300780c */ /* 0x000fe20003f24270 */
[-C--:B------:R-:W-:Y:S01]  /*4f30*/  FMUL R45, R45, R88.reuse ;  /* 0x000000582d2d7220 */ /* 0x080fe20000400000 */
[----:B------:R-:W-:Y:S01]  /*4f40*/  F2FP.F16.F32.PACK_AB R33, RZ, R33 ;  /* 0x00000021ff21723e */ /* 0x000fe200000000ff */
[----:B------:R-:W-:Y:S01]  /*4f50*/  @P3 STG.E.U16 desc[UR36][R6.64+0x12], R31 ;  /* 0x0000121f06003986 */ /* 0x000fe2000c101524 */
[----:B------:R-:W-:Y:S01]  /*4f60*/  ISETP.GT.AND P3, PT, R0, 0x8, P0 ;  /* 0x000000080000780c */ /* 0x000fe20000764270 */
[-C--:B------:R-:W-:Y:S01]  /*4f70*/  FMUL R46, R46, R88.reuse ;  /* 0x000000582e2e7220 */ /* 0x080fe20000400000 */
[----:B------:R-:W-:Y:S01]  /*4f80*/  ISETP.GT.AND P0, PT, R3, 0x19, PT ;  /* 0x000000190300780c */ /* 0x000fe20003f04270 */
[----:B------:R-:W-:Y:S01]  /*4f90*/  @P4 STG.E.U16 desc[UR36][R4.64+0x20], R32 ;  /* 0x0000202004004986 */ /* 0x000fe2000c101524 */
[C---:B------:R-:W-:Y:S01]  /*4fa0*/  ISETP.GT.AND P4, PT, R0.reuse, RZ, P1 ;  /* 0x000000ff0000720c */ /* 0x040fe20000f84270 */
[----:B------:R-:W-:Y:S01]  /*4fb0*/  FMUL R47, R47, R88 ;  /* 0x000000582f2f7220 */ /* 0x000fe20000400000 */
[----:B------:R-:W-:Y:S01]  /*4fc0*/  F2FP.F16.F32.PACK_AB R34, RZ, R34 ;  /* 0x00000022ff22723e */ /* 0x000fe200000000ff */
[----:B------:R-:W-:Y:S01]  /*4fd0*/  @P5 STG.E.U16 desc[UR36][R4.64+0x22], R33 ;  /* 0x0000222104005986 */ /* 0x000fe2000c101524 */
[----:B------:R-:W-:Y:S01]  /*4fe0*/  ISETP.GT.AND P5, PT, R0, RZ, P0 ;  /* 0x000000ff0000720c */ /* 0x000fe200007a4270 */
[----:B------:R-:W-:Y:S01]  /*4ff0*/  FMUL R48, R48, R88 ;  /* 0x0000005830307220 */ /* 0x000fe20000400000 */
[----:B------:R-:W-:Y:S01]  /*5000*/  F2FP.F16.F32.PACK_AB R35, RZ, R35 ;  /* 0x00000023ff23723e */ /* 0x000fe200000000ff */
[----:B------:R-:W-:Y:S01]  /*5010*/  @P2 STG.E.U16 desc[UR36][R6.64+0x20], R34 ;  /* 0x0000202206002986 */ /* 0x000fe2000c101524 */
[----:B------:R-:W-:Y:S01]  /*5020*/  F2FP.F16.F32.PACK_AB R36, RZ, R36 ;  /* 0x00000024ff24723e */ /* 0x000fe200000000ff */
[-C--:B------:R-:W-:Y:S01]  /*5030*/  FMUL R49, R49, R88.reuse ;  /* 0x0000005831317220 */ /* 0x080fe20000400000 */
[----:B------:R-:W-:Y:S01]  /*5040*/  ISETP.GT.AND P2, PT, R0, 0x8, P1 ;  /* 0x000000080000780c */ /* 0x000fe20000f44270 */
[----:B------:R-:W-:Y:S01]  /*5050*/  @P3 STG.E.U16 desc[UR36][R6.64+0x22], R35 ;  /* 0x0000222306003986 */ /* 0x000fe2000c101524 */
[----:B------:R-:W-:Y:S01]  /*5060*/  ISETP.GT.AND P1, PT, R3, 0x20, PT ;  /* 0x000000200300780c */ /* 0x000fe20003f24270 */
[-C--:B------:R-:W-:Y:S01]  /*5070*/  FMUL R50, R50, R88.reuse ;  /* 0x0000005832327220 */ /* 0x080fe20000400000 */
[----:B------:R-:W-:Y:S01]  /*5080*/  F2FP.F16.F32.PACK_AB R37, RZ, R37 ;  /* 0x00000025ff25723e */ /* 0x000fe200000000ff */
[----:B------:R-:W-:Y:S01]  /*5090*/  @P4 STG.E.U16 desc[UR36][R4.64+0x30], R36 ;  /* 0x0000302404004986 */ /* 0x000fe2000c101524 */
[C---:B------:R-:W-:Y:S01]  /*50a0*/  ISETP.GT.AND P3, PT, R0.reuse, 0x8, P0 ;  /* 0x000000080000780c */ /* 0x040fe20000764270 */
[-C--:B------:R-:W-:Y:S01]  /*50b0*/  FMUL R51, R51, R88.reuse ;  /* 0x0000005833337220 */ /* 0x080fe20000400000 */
[----:B------:R-:W-:Y:S01]  /*50c0*/  ISETP.GT.AND P0, PT, R3, 0x21, PT ;  /* 0x000000210300780c */ /* 0x000fe20003f04270 */
[----:B------:R-:W-:Y:S01]  /*50d0*/  @P5 STG.E.U16 desc[UR36][R4.64+0x32], R37 ;  /* 0x0000322504005986 */ /* 0x000fe2000c101524 */
[----:B------:R-:W-:Y:S01]  /*50e0*/  ISETP.GT.AND P4, PT, R0, RZ, P1 ;  /* 0x000000ff0000720c */ /* 0x000fe20000f84270 */
[----:B------:R-:W-:Y:S01]  /*50f0*/  FMUL R52, R52, R88 ;  /* 0x0000005834347220 */ /* 0x000fe20000400000 */
[----:B------:R-:W-:Y:S01]  /*5100*/  F2FP.F16.F32.PACK_AB R38, RZ, R38 ;  /* 0x00000026ff26723e */ /* 0x000fe200000000ff */
[-C--:B------:R-:W-:Y:S01]  /*5110*/  FMUL R53, R53, R88.reuse ;  /* 0x0000005835357220 */ /* 0x080fe20000400000 */
        /* <DEDUP_REMOVED lines=113> */
[----:B------:R-:W-:Y:S01]  /*5830*/  FMUL R87, R87, R88 ;  /* 0x0000005857577220 */ /* 0x000fe20000400000 */
[----:B------:R-:W-:Y:S01]  /*5840*/  ISETP.GT.AND P0, PT, R3, 0x51, PT ;  /* 0x000000510300780c */ /* 0x000fe20003f04270 */
[----:B------:R-:W-:Y:S01]  /*5850*/  @P5 STG.E.U16 desc[UR36][R4.64+0x92], R61 ;  /* 0x0000923d04005986 */ /* 0x000fe2000c101524 */
[----:B------:R-:W-:-:S02]  /*5860*/  ISETP.GT.AND P4, PT, R0, RZ, P1 ;  /* 0x000000ff0000720c */ /* 0x000fc40000f84270 */
[----:B------:R-:W-:Y:S02]  /*5870*/  F2FP.F16.F32.PACK_AB R62, RZ, R62 ;  /* 0x0000003eff3e723e */ /* 0x000fe400000000ff */
[C---:B------:R-:W-:Y:S02]  /*5880*/  ISETP.GT.AND P5, PT, R0.reuse, RZ, P0 ;  /* 0x000000ff0000720c */ /* 0x040fe400007a4270 */
[----:B------:R-:W-:Y:S01]  /*5890*/  F2FP.F16.F32.PACK_AB R63, RZ, R63 ;  /* 0x0000003fff3f723e */ /* 0x000fe200000000ff */
[----:B------:R-:W-:Y:S01]  /*58a0*/  @P2 STG.E.U16 desc[UR36][R6.64+0x90], R62 ;  /* 0x0000903e06002986 */ /* 0x000fe2000c101524 */
[----:B------:R-:W-:Y:S02]  /*58b0*/  F2FP.F16.F32.PACK_AB R64, RZ, R64 ;  /* 0x00000040ff40723e */ /* 0x000fe400000000ff */
[----:B------:R-:W-:Y:S01]  /*58c0*/  ISETP.GT.AND P2, PT, R0, 0x8, P1 ;  /* 0x000000080000780c */ /* 0x000fe20000f44270 */
[----:B------:R-:W-:Y:S01]  /*58d0*/  @P3 STG.E.U16 desc[UR36][R6.64+0x92], R63 ;  /* 0x0000923f06003986 */ /* 0x000fe2000c101524 */
[----:B------:R-:W-:-:S02]  /*58e0*/  ISETP.GT.AND P1, PT, R3, 0x58, PT ;  /* 0x000000580300780c */ /* 0x000fc40003f24270 */
[----:B------:R-:W-:Y:S01]  /*58f0*/  F2FP.F16.F32.PACK_AB R65, RZ, R65 ;  /* 0x00000041ff41723e */ /* 0x000fe200000000ff */
[----:B------:R-:W-:Y:S01]  /*5900*/  @P4 STG.E.U16 desc[UR36][R4.64+0xa0], R64 ;  /* 0x0000a04004004986 */ /* 0x000fe2000c101524 */
[C---:B------:R-:W-:Y:S02]  /*5910*/  ISETP.GT.AND P3, PT, R0.reuse, 0x8, P0 ;  /* 0x000000080000780c */ /* 0x040fe40000764270 */
[----:B------:R-:W-:Y:S01]  /*5920*/  ISETP.GT.AND P0, PT, R3, 0x59, PT ;  /* 0x000000590300780c */ /* 0x000fe20003f04270 */
[----:B------:R-:W-:Y:S01]  /*5930*/  @P5 STG.E.U16 desc[UR36][R4.64+0xa2], R65 ;  /* 0x0000a24104005986 */ /* 0x000fe2000c101524 */
[C---:B------:R-:W-:Y:S02]  /*5940*/  ISETP.GT.AND P4, PT, R0.reuse, RZ, P1 ;  /* 0x000000ff0000720c */ /* 0x040fe40000f84270 */
[----:B------:R-:W-:Y:S02]  /*5950*/  F2FP.F16.F32.PACK_AB R66, RZ, R66 ;  /* 0x00000042ff42723e */ /* 0x000fe400000000ff */
[----:B------:R-:W-:-:S02]  /*5960*/  ISETP.GT.AND P5, PT, R0, RZ, P0 ;  /* 0x000000ff0000720c */ /* 0x000fc400007a4270 */
[----:B------:R-:W-:Y:S01]  /*5970*/  F2FP.F16.F32.PACK_AB R67, RZ, R67 ;  /* 0x00000043ff43723e */ /* 0x000fe200000000ff */
[----:B------:R-:W-:Y:S01]  /*5980*/  @P2 STG.E.U16 desc[UR36][R6.64+0xa0], R66 ;  /* 0x0000a04206002986 */ /* 0x000fe2000c101524 */
[----:B------:R-:W-:Y:S02]  /*5990*/  F2FP.F16.F32.PACK_AB R68, RZ, R68 ;  /* 0x00000044ff44723e */ /* 0x000fe400000000ff */
[C---:B------:R-:W-:Y:S01]  /*59a0*/  ISETP.GT.AND P2, PT, R0.reuse, 0x8, P1 ;  /* 0x000000080000780c */ /* 0x040fe20000f44270 */
[----:B------:R-:W-:Y:S01]  /*59b0*/  @P3 STG.E.U16 desc[UR36][R6.64+0xa2], R67 ;  /* 0x0000a24306003986 */ /* 0x000fe2000c101524 */
[----:B------:R-:W-:Y:S02]  /*59c0*/  ISETP.GT.AND P1, PT, R3, 0x60, PT ;  /* 0x000000600300780c */ /* 0x000fe40003f24270 */
[----:B------:R-:W-:Y:S01]  /*59d0*/  F2FP.F16.F32.PACK_AB R69, RZ, R69 ;  /* 0x00000045ff45723e */ /* 0x000fe200000000ff */
[----:B------:R-:W-:Y:S01]  /*59e0*/  @P4 STG.E.U16 desc[UR36][R4.64+0xb0], R68 ;  /* 0x0000b04404004986 */ /* 0x000fe2000c101524 */
[----:B------:R-:W-:-:S02]  /*59f0*/  ISETP.GT.AND P3, PT, R0, 0x8, P0 ;  /* 0x000000080000780c */ /* 0x000fc40000764270 */
[----:B------:R-:W-:Y:S01]  /*5a00*/  ISETP.GT.AND P0, PT, R3, 0x61, PT ;  /* 0x000000610300780c */ /* 0x000fe20003f04270 */
[----:B------:R-:W-:Y:S01]  /*5a10*/  @P5 STG.E.U16 desc[UR36][R4.64+0xb2], R69 ;  /* 0x0000b24504005986 */ /* 0x000fe2000c101524 */
[C---:B------:R-:W-:Y:S02]  /*5a20*/  ISETP.GT.AND P4, PT, R0.reuse, RZ, P1 ;  /* 0x000000ff0000720c */ /* 0x040fe40000f84270 */
[----:B------:R-:W-:Y:S02]  /*5a30*/  ISETP.GT.AND P5, PT, R0, RZ, P0 ;  /* 0x000000ff0000720c */ /* 0x000fe400007a4270 */
[----:B------:R-:W-:Y:S02]  /*5a40*/  F2FP.F16.F32.PACK_AB R70, RZ, R70 ;  /* 0x00000046ff46723e */ /* 0x000fe400000000ff */
[----:B------:R-:W-:Y:S02]  /*5a50*/  F2FP.F16.F32.PACK_AB R71, RZ, R71 ;  /* 0x00000047ff47723e */ /* 0x000fe400000000ff */
[----:B------:R-:W-:Y:S01]  /*5a60*/  F2FP.F16.F32.PACK_AB R72, RZ, R72 ;  /* 0x00000048ff48723e */ /* 0x000fe200000000ff */
[----:B------:R-:W-:Y:S01]  /*5a70*/  @P2 STG.E.U16 desc[UR36][R6.64+0xb0], R70 ;  /* 0x0000b04606002986 */ /* 0x000fe2000c101524 */
[----:B------:R-:W-:-:S02]  /*5a80*/  F2FP.F16.F32.PACK_AB R73, RZ, R73 ;  /* 0x00000049ff49723e */ /* 0x000fc400000000ff */
[C---:B------:R-:W-:Y:S01]  /*5a90*/  ISETP.GT.AND P1, PT, R0.reuse, 0x8, P1 ;  /* 0x000000080000780c */ /* 0x040fe20000f24270 */
[----:B------:R-:W-:Y:S01]  /*5aa0*/  @P3 STG.E.U16 desc[UR36][R6.64+0xb2], R71 ;  /* 0x0000b24706003986 */ /* 0x000fe2000c101524 */
[C---:B------:R-:W-:Y:S02]  /*5ab0*/  ISETP.GT.AND P2, PT, R0.reuse, 0x8, P0 ;  /* 0x000000080000780c */ /* 0x040fe40000744270 */
[C---:B------:R-:W-:Y:S01]  /*5ac0*/  ISETP.GT.AND P0, PT, R3.reuse, 0x69, PT ;  /* 0x000000690300780c */ /* 0x040fe20003f04270 */
[----:B------:R-:W-:Y:S01]  /*5ad0*/  @P4 STG.E.U16 desc[UR36][R4.64+0xc0], R72 ;  /* 0x0000c04804004986 */ /* 0x000fe2000c101524 */
[----:B------:R-:W-:Y:S02]  /*5ae0*/  ISETP.GT.AND P4, PT, R3, 0x68, PT ;  /* 0x000000680300780c */ /* 0x000fe40003f84270 */
[----:B------:R-:W-:Y:S01]  /*5af0*/  F2FP.F16.F32.PACK_AB R74, RZ, R74 ;  /* 0x0000004aff4a723e */ /* 0x000fe200000000ff */
[----:B------:R-:W-:Y:S01]  /*5b00*/  @P5 STG.E.U16 desc[UR36][R4.64+0xc2], R73 ;  /* 0x0000c24904005986 */ /* 0x000fe2000c101524 */
[----:B------:R-:W-:-:S02]  /*5b10*/  ISETP.GT.AND P5, PT, R0, RZ, P4 ;  /* 0x000000ff0000720c */ /* 0x000fc400027a4270 */
[C---:B------:R-:W-:Y:S01]  /*5b20*/  ISETP.GT.AND P3, PT, R0.reuse, RZ, P0 ;  /* 0x000000ff0000720c */ /* 0x040fe20000764270 */
[----:B------:R-:W-:Y:S01]  /*5b30*/  @P1 STG.E.U16 desc[UR36][R6.64+0xc0], R74 ;  /* 0x0000c04a06001986 */ /* 0x000fe2000c101524 */
[----:B------:R-:W-:Y:S02]  /*5b40*/  F2FP.F16.F32.PACK_AB R75, RZ, R75 ;  /* 0x0000004bff4b723e */ /* 0x000fe400000000ff */
[----:B------:R-:W-:Y:S02]  /*5b50*/  F2FP.F16.F32.PACK_AB R76, RZ, R76 ;  /* 0x0000004cff4c723e */ /* 0x000fe400000000ff */
[C---:B------:R-:W-:Y:S01]  /*5b60*/  ISETP.GT.AND P4, PT, R0.reuse, 0x8, P4 ;  /* 0x000000080000780c */ /* 0x040fe20002784270 */
[----:B------:R-:W-:Y:S01]  /*5b70*/  @P2 STG.E.U16 desc[UR36][R6.64+0xc2], R75 ;  /* 0x0000c24b06002986 */ /* 0x000fe2000c101524 */
[----:B------:R-:W-:Y:S02]  /*5b80*/  F2FP.F16.F32.PACK_AB R77, RZ, R77 ;  /* 0x0000004dff4d723e */ /* 0x000fe400000000ff */
[----:B------:R-:W-:Y:S01]  /*5b90*/  ISETP.GT.AND P2, PT, R3, 0x71, PT ;  /* 0x000000710300780c */ /* 0x000fe20003f44270 */
[----:B------:R-:W-:Y:S01]  /*5ba0*/  @P5 STG.E.U16 desc[UR36][R4.64+0xd0], R76 ;  /* 0x0000d04c04005986 */ /* 0x000fe2000c101524 */
[----:B------:R-:W-:-:S02]  /*5bb0*/  ISETP.GT.AND P5, PT, R0, 0x8, P0 ;  /* 0x000000080000780c */ /* 0x000fc400007a4270 */
[C---:B------:R-:W-:Y:S01]  /*5bc0*/  ISETP.GT.AND P1, PT, R3.reuse, 0x78, PT ;  /* 0x000000780300780c */ /* 0x040fe20003f24270 */
[----:B------:R-:W-:Y:S01]  /*5bd0*/  @P3 STG.E.U16 desc[UR36][R4.64+0xd2], R77 ;  /* 0x0000d24d04003986 */ /* 0x000fe2000c101524 */
[C---:B------:R-:W-:Y:S02]  /*5be0*/  ISETP.GT.AND P3, PT, R3.reuse, 0x70, PT ;  /* 0x000000700300780c */ /* 0x040fe40003f64270 */
[----:B------:R-:W-:Y:S01]  /*5bf0*/  ISETP.GT.AND P0, PT, R3, 0x79, PT ;  /* 0x000000790300780c */ /* 0x000fe20003f04270 */
[----:B------:R-:W-:Y:S01]  /*5c00*/  @P4 IMAD.MOV.U32 R2, RZ, RZ, R6 ;  /* 0x000000ffff024224 */ /* 0x000fe200078e0006 */
[----:B------:R-:W-:Y:S01]  /*5c10*/  F2FP.F16.F32.PACK_AB R78, RZ, R78 ;  /* 0x0000004eff4e723e */ /* 0x000fe200000000ff */
[----:B------:R-:W-:Y:S01]  /*5c20*/  @P4 IMAD.MOV.U32 R3, RZ, RZ, R7 ;  /* 0x000000ffff034224 */ /* 0x000fe200078e0007 */
[----:B------:R-:W-:Y:S02]  /*5c30*/  F2FP.F16.F32.PACK_AB R79, RZ, R79 ;  /* 0x0000004fff4f723e */ /* 0x000fe400000000ff */
[----:B------:R-:W-:-:S02]  /*5c40*/  F2FP.F16.F32.PACK_AB R80, RZ, R80 ;  /* 0x00000050ff50723e */ /* 0x000fc400000000ff */
[----:B------:R0:W-:Y:S01]  /*5c50*/  @P4 STG.E.U16 desc[UR36][R2.64+0xd0], R78 ;  /* 0x0000d04e02004986 */ /* 0x0001e2000c101524 */
[C---:B------:R-:W-:Y:S02]  /*5c60*/  ISETP.GT.AND P4, PT, R0.reuse, RZ, P2 ;  /* 0x000000ff0000720c */ /* 0x040fe40001784270 */
[----:B------:R-:W-:Y:S02]  /*5c70*/  F2FP.F16.F32.PACK_AB R81, RZ, R81 ;  /* 0x00000051ff51723e */ /* 0x000fe400000000ff */
[----:B------:R-:W-:Y:S02]  /*5c80*/  ISETP.GT.AND P2, PT, R0, 0x8, P2 ;  /* 0x000000080000780c */ /* 0x000fe40001744270 */
[----:B------:R-:W-:Y:S02]  /*5c90*/  F2FP.F16.F32.PACK_AB R82, RZ, R82 ;  /* 0x00000052ff52723e */ /* 0x000fe400000000ff */
[----:B------:R-:W-:Y:S02]  /*5ca0*/  F2FP.F16.F32.PACK_AB R83, RZ, R83 ;  /* 0x00000053ff53723e */ /* 0x000fe400000000ff */
[----:B------:R-:W-:Y:S01]  /*5cb0*/  F2FP.F16.F32.PACK_AB R84, RZ, R84 ;  /* 0x00000054ff54723e */ /* 0x000fe200000000ff */
[----:B0-----:R-:W-:Y:S01]  /*5cc0*/  @P5 IMAD.MOV.U32 R2, RZ, RZ, R6 ;  /* 0x000000ffff025224 */ /* 0x001fe200078e0006 */
[----:B------:R-:W-:Y:S01]  /*5cd0*/  F2FP.F16.F32.PACK_AB R85, RZ, R85 ;  /* 0x00000055ff55723e */ /* 0x000fe200000000ff */
[----:B------:R-:W-:Y:S01]  /*5ce0*/  @P5 IMAD.MOV.U32 R3, RZ, RZ, R7 ;  /* 0x000000ffff035224 */ /* 0x000fe200078e0007 */
[----:B------:R-:W-:-:S02]  /*5cf0*/  F2FP.F16.F32.PACK_AB R86, RZ, R86 ;  /* 0x00000056ff56723e */ /* 0x000fc400000000ff */
[----:B------:R-:W-:Y:S02]  /*5d00*/  F2FP.F16.F32.PACK_AB R87, RZ, R87 ;  /* 0x00000057ff57723e */ /* 0x000fe400000000ff */
[----:B------:R0:W-:Y:S01]  /*5d10*/  @P5 STG.E.U16 desc[UR36][R2.64+0xd2], R79 ;  /* 0x0000d24f02005986 */ /* 0x0001e2000c101524 */
[C---:B------:R-:W-:Y:S02]  /*5d20*/  ISETP.GT.AND P5, PT, R0.reuse, RZ, P3 ;  /* 0x000000ff0000720c */ /* 0x040fe40001fa4270 */
[----:B------:R-:W-:-:S11]  /*5d30*/  ISETP.GT.AND P3, PT, R0, 0x8, P3 ;  /* 0x000000080000780c */ /* 0x000fd60001f64270 */
[----:B0-----:R-:W-:Y:S02]  /*5d40*/  @P5 IMAD.MOV.U32 R2, RZ, RZ, R4 ;  /* 0x000000ffff025224 */ /* 0x001fe400078e0004 */
[----:B------:R-:W-:-:S05]  /*5d50*/  @P5 IMAD.MOV.U32 R3, RZ, RZ, R5 ;  /* 0x000000ffff035224 */ /* 0x000fca00078e0005 */
[----:B------:R0:W-:Y:S01]  /*5d60*/  @P5 STG.E.U16 desc[UR36][R2.64+0xe0], R80 ;  /* 0x0000e05002005986 */ /* 0x0001e2000c101524 */
[C---:B------:R-:W-:Y:S02]  /*5d70*/  ISETP.GT.AND P5, PT, R0.reuse, RZ, P0 ;  /* 0x000000ff0000720c */ /* 0x040fe400007a4270 */
[----:B------:R-:W-:Y:S01]  /*5d80*/  ISETP.GT.AND P0, PT, R0, 0x8, P0 ;  /* 0x000000080000780c */ /* 0x000fe20000704270 */
[----:B0-----:R-:W-:Y:S02]  /*5d90*/  @P4 IMAD.MOV.U32 R2, RZ, RZ, R4 ;  /* 0x000000ffff024224 */ /* 0x001fe400078e0004 */
[----:B------:R-:W-:-:S05]  /*5da0*/  @P4 IMAD.MOV.U32 R3, RZ, RZ, R5 ;  /* 0x000000ffff034224 */ /* 0x000fca00078e0005 */
[----:B------:R0:W-:Y:S01]  /*5db0*/  @P4 STG.E.U16 desc[UR36][R2.64+0xe2], R81 ;  /* 0x0000e25102004986 */ /* 0x0001e2000c101524 */
[C---:B------:R-:W-:Y:S02]  /*5dc0*/  ISETP.GT.AND P4, PT, R0.reuse, RZ, P1 ;  /* 0x000000ff0000720c */ /* 0x040fe40000f84270 */
[----:B------:R-:W-:Y:S01]  /*5dd0*/  ISETP.GT.AND P1, PT, R0, 0x8, P1 ;  /* 0x000000080000780c */ /* 0x000fe20000f24270 */
[----:B0-----:R-:W-:Y:S02]  /*5de0*/  @P3 IMAD.MOV.U32 R2, RZ, RZ, R6 ;  /* 0x000000ffff023224 */ /* 0x001fe400078e0006 */
[----:B------:R-:W-:-:S05]  /*5df0*/  @P3 IMAD.MOV.U32 R3, RZ, RZ, R7 ;  /* 0x000000ffff033224 */ /* 0x000fca00078e0007 */
[----:B------:R0:W-:Y:S02]  /*5e00*/  @P3 STG.E.U16 desc[UR36][R2.64+0xe0], R82 ;  /* 0x0000e05202003986 */ /* 0x0001e4000c101524 */
[----:B0-----:R-:W-:Y:S02]  /*5e10*/  @P2 IMAD.MOV.U32 R2, RZ, RZ, R6 ;  /* 0x000000ffff022224 */ /* 0x001fe400078e0006 */
[----:B------:R-:W-:-:S05]  /*5e20*/  @P2 IMAD.MOV.U32 R3, RZ, RZ, R7 ;  /* 0x000000ffff032224 */ /* 0x000fca00078e0007 */
[----:B------:R0:W-:Y:S02]  /*5e30*/  @P2 STG.E.U16 desc[UR36][R2.64+0xe2], R83 ;  /* 0x0000e25302002986 */ /* 0x0001e4000c101524 */
[----:B0-----:R-:W-:Y:S02]  /*5e40*/  @P4 IMAD.MOV.U32 R2, RZ, RZ, R4 ;  /* 0x000000ffff024224 */ /* 0x001fe400078e0004 */
[----:B------:R-:W-:-:S05]  /*5e50*/  @P4 IMAD.MOV.U32 R3, RZ, RZ, R5 ;  /* 0x000000ffff034224 */ /* 0x000fca00078e0005 */
[----:B------:R0:W-:Y:S04]  /*5e60*/  @P4 STG.E.U16 desc[UR36][R2.64+0xf0], R84 ;  /* 0x0000f05402004986 */ /* 0x0001e8000c101524 */
[----:B------:R1:W-:Y:S01]  /*5e70*/  @P5 STG.E.U16 desc[UR36][R4.64+0xf2], R85 ;  /* 0x0000f25504005986 */ /* 0x0003e2000c101524 */
[----:B0-----:R-:W-:Y:S02]  /*5e80*/  @P1 IMAD.MOV.U32 R2, RZ, RZ, R6 ;  /* 0x000000ffff021224 */ /* 0x001fe400078e0006 */
[----:B------:R-:W-:-:S05]  /*5e90*/  @P1 IMAD.MOV.U32 R3, RZ, RZ, R7 ;  /* 0x000000ffff031224 */ /* 0x000fca00078e0007 */
[----:B------:R1:W-:Y:S04]  /*5ea0*/  @P1 STG.E.U16 desc[UR36][R2.64+0xf0], R86 ;  /* 0x0000f05602001986 */ /* 0x0003e8000c101524 */
[----:B------:R1:W-:Y:S02]  /*5eb0*/  @P0 STG.E.U16 desc[UR36][R6.64+0xf2], R87 ;  /* 0x0000f25706000986 */ /* 0x0003e4000c101524 */
.L_x_158:
[----:B------:R-:W-:Y:S05]  /*5ec0*/  BSYNC B0 ;  /* 0x0000000000007941 */ /* 0x000fea0003800000 */
.L_x_32:
[----:B01----:R-:W2:Y:S01]  /*5ed0*/  LDL.64 R2, [R1] ;  /* 0x0000000001027983 */ /* 0x003ea20000100a00 */
[----:B------:R-:W-:Y:S01]  /*5ee0*/  ULDC.64 UR4, c[0x0][0x650] ;  /* 0x0001940000047ab9 */ /* 0x000fe20000000a00 */
[----:B------:R0:W-:Y:S01]  /*5ef0*/  SYNCS.ARRIVE.TRANS64.A1T0 RZ, [R96+UR47], RZ ;  /* 0x000000ff60ff79a7 */ /* 0x0001e2000810002f */
[----:B------:R-:W-:Y:S01]  /*5f00*/  PRMT R0, RZ, 0x7610, R0 ;  /* 0x00007610ff007816 */ /* 0x000fe20000000000 */
[----:B-----5:R-:W-:Y:S02]  /*5f10*/  IMAD.MOV.U32 R19, RZ, RZ, -0x1 ;  /* 0xffffffffff137424 */ /* 0x020fe400078e00ff */
[----:B------:R-:W-:Y:S01]  /*5f20*/  IMAD.MOV.U32 R22, RZ, RZ, -0x1 ;  /* 0xffffffffff167424 */ /* 0x000fe200078e00ff */
[----:B--2---:R-:W-:-:S04]  /*5f30*/  LEA R18, P0, R2, R18, 0x1 ;  /* 0x0000001202127211 */ /* 0x004fc800078008ff */
[----:B------:R-:W-:Y:S01]  /*5f40*/  LEA.HI.X R17, R2, R17, R23, 0x1, P0 ;  /* 0x0000001102117211 */ /* 0x000fe200000f0c17 */
[----:B------:R-:W-:Y:S01]  /*5f50*/  IMAD.MOV.U32 R2, RZ, RZ, -0x1 ;  /* 0xffffffffff027424 */ /* 0x000fe200078e00ff */
[----:B------:R-:W-:-:S04]  /*5f60*/  ISETP.GE.U32.AND P0, PT, R18, UR4, PT ;  /* 0x0000000412007c0c */ /* 0x000fc8000bf06070 */
[----:B------:R-:W-:-:S13]  /*5f70*/  ISETP.GE.U32.AND.EX P0, PT, R17, UR5, PT, P0 ;  /* 0x0000000511007c0c */ /* 0x000fda000bf06100 */
[----:B0-----:R-:W-:Y:S05]  /*5f80*/  @P0 BRA `(.L_x_159) ;  /* 0x0000000400700947 */ /* 0x001fea0003800000 */
[----:B------:R-:W0:Y:S01]  /*5f90*/  S2R R10, SR_CTAID.X ;  /* 0x00000000000a7919 */ /* 0x000e220000002500 */
[----:B------:R-:W1:Y:S01]  /*5fa0*/  LDC.64 R8, c[0x0][0x628] ;  /* 0x00018a00ff087b82 */ /* 0x000e620000000a00 */
[----:B------:R-:W-:Y:S01]  /*5fb0*/  ULDC UR4, c[0x0][0x150] ;  /* 0x0000540000047ab9 */ /* 0x000fe20000000800 */
[----:B---34-:R-:W-:Y:S01]  /*5fc0*/  IMAD.MOV.U32 R6, RZ, RZ, R18 ;  /* 0x000000ffff067224 */ /* 0x018fe200078e0012 */
[----:B------:R-:W2:Y:S01]  /*5fd0*/  S2R R20, SR_CTAID.Y ;  /* 0x0000000000147919 */ /* 0x000ea20000002600 */
[----:B------:R-:W-:-:S04]  /*5fe0*/  IMAD.MOV.U32 R7, RZ, RZ, R17 ;  /* 0x000000ffff077224 */ /* 0x000fc800078e0011 */
[----:B------:R-:W3:Y:S08]  /*5ff0*/  LDC R15, c[0x0][0x144] ;  /* 0x00005100ff0f7b82 */ /* 0x000ef00000000800 */
[----:B------:R-:W4:Y:S08]  /*6000*/  LDC R0, c[0x0][0x630] ;  /* 0x00018c00ff007b82 */ /* 0x000f300000000800 */
[----:B------:R-:W2:Y:S01]  /*6010*/  LDC.64 R12, c[0x0][0x620] ;  /* 0x00018800ff0c7b82 */ /* 0x000ea20000000a00 */
[----:B-1----:R-:W-:-:S04]  /*6020*/  ISETP.NE.U32.AND P0, PT, R8, RZ, PT ;  /* 0x000000ff0800720c */ /* 0x002fc80003f05070 */
[----:B------:R-:W-:Y:S02]  /*6030*/  ISETP.NE.AND.EX P0, PT, R9, RZ, PT, P0 ;  /* 0x000000ff0900720c */ /* 0x000fe40003f05300 */
[----:B0-----:R-:W-:-:S05]  /*6040*/  I2FP.F32.U32 R2, R10 ;  /* 0x0000000a00027245 */ /* 0x001fca0000201000 */
[----:B------:R-:W-:-:S04]  /*6050*/  FMUL R2, R2, UR4 ;  /* 0x0000000402027c20 */ /* 0x000fc80008400000 */
[----:B------:R0:W1:Y:S02]  /*6060*/  F2I.U32.TRUNC.NTZ R14, R2 ;  /* 0x00000002000e7305 */ /* 0x000064000020f000 */
[----:B---34-:R-:W-:Y:S05]  /*6070*/  @!P0 BRA `(.L_x_160) ;  /* 0x0000000000288947 */ /* 0x018fea0003800000 */
[----:B------:R-:W3:Y:S02]  /*6080*/  LDC R3, c[0x0][0x634] ;  /* 0x00018d00ff037b82 */ /* 0x000ee40000000800 */
[----:B---3--:R-:W-:-:S05]  /*6090*/  IADD3 R7, P0, R18, R3, RZ ;  /* 0x0000000312077210 */ /* 0x008fca0007f1e0ff */
[----:B------:R-:W-:-:S04]  /*60a0*/  IMAD.X R11, RZ, RZ, R17, P0 ;  /* 0x000000ffff0b7224 */ /* 0x000fc800000e0611 */
[----:B0-----:R-:W-:-:S04]  /*60b0*/  IMAD.WIDE.U32 R2, R11, R8, RZ ;  /* 0x000000080b027225 */ /* 0x001fc800078e00ff */
[----:B------:R-:W-:-:S04]  /*60c0*/  IMAD.WIDE.U32 R4, P0, R7, R9, R2 ;  /* 0x0000000907047225 */ /* 0x000fc80007800002 */
[----:B------:R-:W-:-:S04]  /*60d0*/  IMAD.WIDE.U32 R2, R7, R8, RZ ;  /* 0x0000000807027225 */ /* 0x000fc800078e00ff */
[----:B------:R-:W-:Y:S01]  /*60e0*/  IMAD.X R7, RZ, RZ, RZ, P0 ;  /* 0x000000ffff077224 */ /* 0x000fe200000e06ff */
[----:B------:R-:W-:Y:S01]  /*60f0*/  IADD3 RZ, P0, R3, R4, RZ ;  /* 0x0000000403ff7210 */ /* 0x000fe20007f1e0ff */
[----:B------:R-:W-:-:S04]  /*6100*/  IMAD.MOV.U32 R6, RZ, RZ, R5 ;  /* 0x000000ffff067224 */ /* 0x000fc800078e0005 */
[----:B------:R-:W-:-:S08]  /*6110*/  IMAD.WIDE.U32.X R6, R11, R9, R6, P0 ;  /* 0x000000090b067225 */ /* 0x000fd000000e0406 */
.L_x_160:
[----:B------:R-:W3:Y:S01]  /*6120*/  LDC.64 R26, c[0x0][0x640] ;  /* 0x00019000ff1a7b82 */ /* 0x000ee20000000a00 */
[-C--:B------:R-:W-:Y:S01]  /*6130*/  SHF.R.U64 R11, R6, R0.reuse, R7 ;  /* 0x00000000060b7219 */ /* 0x080fe20000001207 */
[----:B------:R-:W-:Y:S01]  /*6140*/  IMAD.MOV.U32 R19, RZ, RZ, R17 ;  /* 0x000000ffff137224 */ /* 0x000fe200078e0011 */
[----:B------:R-:W-:Y:S01]  /*6150*/  SHF.R.U32.HI R0, RZ, R0, R7 ;  /* 0x00000000ff007219 */ /* 0x000fe20000011607 */
[----:B-1----:R-:W-:Y:S01]  /*6160*/  IMAD.MOV R14, RZ, RZ, -R14 ;  /* 0x000000ffff0e7224 */ /* 0x002fe200078e0a0e */
[----:B------:R-:W-:Y:S01]  /*6170*/  IADD3 R5, P0, RZ, -R11, RZ ;  /* 0x8000000bff057210 */ /* 0x000fe20007f1e0ff */
[----:B------:R-:W-:Y:S01]  /*6180*/  ULDC UR4, c[0x0][0x154] ;  /* 0x0000550000047ab9 */ /* 0x000fe20000000800 */
[----:B------:R-:W-:Y:S01]  /*6190*/  IMAD.MOV.U32 R7, RZ, RZ, 0x1 ;  /* 0x00000001ff077424 */ /* 0x000fe200078e00ff */
[----:B------:R-:W1:Y:S01]  /*61a0*/  LDC R4, c[0x0][0x618] ;  /* 0x00018600ff047b82 */ /* 0x000e620000000800 */
[----:B------:R-:W-:Y:S02]  /*61b0*/  IMAD R22, R15, R14, R10 ;  /* 0x0000000e0f167224 */ /* 0x000fe400078e020a */
[----:B------:R-:W-:-:S04]  /*61c0*/  IMAD.X R3, RZ, RZ, ~R0, P0 ;  /* 0x000000ffff037224 */ /* 0x000fc800000e0e00 */
[-C--:B--2---:R-:W-:Y:S01]  /*61d0*/  IMAD R0, R3, R12.reuse, RZ ;  /* 0x0000000c03007224 */ /* 0x084fe200078e02ff */
[----:B------:R-:W2:Y:S01]  /*61e0*/  LDC R6, c[0x0][0x608] ;  /* 0x00018200ff067b82 */ /* 0x000ea20000000800 */
[----:B0-----:R-:W-:-:S04]  /*61f0*/  IMAD.WIDE.U32 R2, R5, R12, R18 ;  /* 0x0000000c05027225 */ /* 0x001fc800078e0012 */
[----:B------:R-:W-:Y:S01]  /*6200*/  IMAD R5, R5, R13, R0 ;  /* 0x0000000d05057224 */ /* 0x000fe200078e0200 */
[----:B------:R-:W-:Y:S02]  /*6210*/  I2FP.F32.U32 R0, R20 ;  /* 0x0000001400007245 */ /* 0x000fe40000201000 */
[----:B------:R-:W0:Y:S01]  /*6220*/  LDC R24, c[0x0][0x658] ;  /* 0x00019600ff187b82 */ /* 0x000e220000000800 */
[----:B------:R-:W-:Y:S01]  /*6230*/  IMAD.IADD R3, R3, 0x1, R5 ;  /* 0x0000000103037824 */ /* 0x000fe200078e0205 */
[----:B---3--:R-:W-:Y:S01]  /*6240*/  ISETP.NE.U32.AND P0, PT, R26, RZ, PT ;  /* 0x000000ff1a00720c */ /* 0x008fe20003f05070 */
[----:B------:R-:W-:Y:S01]  /*6250*/  FMUL R0, R0, UR4 ;  /* 0x0000000400007c20 */ /* 0x000fe20008400000 */
[----:B------:R-:W-:Y:S02]  /*6260*/  IMAD.MOV.U32 R5, RZ, RZ, -0x1 ;  /* 0xffffffffff057424 */ /* 0x000fe400078e00ff */
[----:B------:R-:W-:Y:S01]  /*6270*/  ISETP.NE.AND.EX P0, PT, R27, RZ, PT, P0 ;  /* 0x000000ff1b00720c */ /* 0x000fe20003f05300 */
[----:B------:R3:W4:Y:S01]  /*6280*/  F2I.U32.TRUNC.NTZ R12, R0 ;  /* 0x00000000000c7305 */ /* 0x000722000020f000 */
[----:B------:R-:W3:Y:S01]  /*6290*/  LDC R15, c[0x0][0x148] ;  /* 0x00005200ff0f7b82 */ /* 0x000ee20000000800 */
[----:B-1----:R-:W-:-:S02]  /*62a0*/  SHF.R.U64 R10, R2, R4, R3 ;  /* 0x00000004020a7219 */ /* 0x002fc40000001203 */
[----:B------:R-:W-:-:S05]  /*62b0*/  SHF.R.U32.HI R3, RZ, R4, R3 ;  /* 0x00000004ff037219 */ /* 0x000fca0000011603 */
[----:B------:R-:W1:Y:S01]  /*62c0*/  LDC R14, c[0x0][0x600] ;  /* 0x00018000ff0e7b82 */ /* 0x000e620000000800 */
[-CC-:B--2---:R-:W-:Y:S02]  /*62d0*/  SHF.R.U64 R8, R10, R6.reuse, R3.reuse ;  /* 0x000000060a087219 */ /* 0x184fe40000001203 */
[----:B------:R-:W-:-:S05]  /*62e0*/  SHF.R.U32.HI R3, RZ, R6, R3 ;  /* 0x00000006ff037219 */ /* 0x000fca0000011603 */
[----:B------:R-:W2:Y:S01]  /*62f0*/  LDC R21, c[0x0][0x648] ;  /* 0x00019200ff157b82 */ /* 0x000ea20000000800 */
[-CC-:B0-----:R-:W-:Y:S02]  /*6300*/  SHF.R.U64 R13, R8, R24.reuse, R3.reuse ;  /* 0x00000018080d7219 */ /* 0x181fe40000001203 */
[-C--:B------:R-:W-:Y:S02]  /*6310*/  SHF.L.U32 R5, R5, R24.reuse, RZ ;  /* 0x0000001805057219 */ /* 0x080fe400000006ff */
[-C--:B------:R-:W-:Y:S01]  /*6320*/  SHF.R.U32.HI R3, RZ, R24.reuse, R3 ;  /* 0x00000018ff037219 */ /* 0x080fe20000011603 */
[----:B------:R-:W-:Y:S01]  /*6330*/  IMAD.MOV.U32 R2, RZ, RZ, R13 ;  /* 0x000000ffff027224 */ /* 0x000fe200078e000d */
[----:B------:R-:W-:Y:S01]  /*6340*/  SHF.L.U32 R24, R7, R24, RZ ;  /* 0x0000001807187219 */ /* 0x000fe200000006ff */
[----:B------:R-:W0:Y:S01]  /*6350*/  LDC R25, c[0x0][0x638] ;  /* 0x00018e00ff197b82 */ /* 0x000e220000000800 */
[----:B------:R-:W-:-:S07]  /*6360*/  LOP3.LUT R19, RZ, R5, RZ, 0x33, !PT ;  /* 0x00000005ff137212 */ /* 0x000fce00078e33ff */
[----:B------:R-:W0:Y:S01]  /*6370*/  LDC R28, c[0x0][0x610] ;  /* 0x00018400ff1c7b82 */ /* 0x000e220000000800 */
[----:B----4-:R-:W-:Y:S05]  /*6380*/  @!P0 BRA `(.L_x_161) ;  /* 0x0000000000288947 */ /* 0x010fea0003800000 */
[----:B---3--:R-:W3:Y:S02]  /*6390*/  LDC R0, c[0x0][0x64c] ;  /* 0x00019300ff007b82 */ /* 0x008ee40000000800 */
[----:B---3--:R-:W-:-:S05]  /*63a0*/  IADD3 R7, P0, R13, R0, RZ ;  /* 0x000000000d077210 */ /* 0x008fca0007f1e0ff */
        /* <DEDUP_REMOVED lines=8> */
.L_x_161:
[----:B------:R-:W4:Y:S01]  /*6430*/  LDC R4, c[0x0][0x65c] ;  /* 0x00019700ff047b82 */ /* 0x000f220000000800 */
[----:B--23--:R-:W-:Y:S01]  /*6440*/  SHF.R.U64 R0, R2, R21, R3 ;  /* 0x0000001502007219 */ /* 0x00cfe20000001203 */
[----:B-1----:R-:W-:Y:S01]  /*6450*/  VIADD R3, R14, 0xffffffff ;  /* 0xffffffff0e037836 */ /* 0x002fe20000000000 */
[----:B------:R-:W-:Y:S01]  /*6460*/  LOP3.LUT R19, R8, R19, RZ, 0xc0, !PT ;  /* 0x0000001308137212 */ /* 0x000fe200078ec0ff */
[----:B------:R-:W-:Y:S02]  /*6470*/  IMAD.MOV R12, RZ, RZ, -R12 ;  /* 0x000000ffff0c7224 */ /* 0x000fe400078e0a0c */
[----:B------:R-:W-:Y:S01]  /*6480*/  IMAD.MOV R2, RZ, RZ, -R0 ;  /* 0x000000ffff027224 */ /* 0x000fe200078e0a00 */
[----:B------:R-:W-:Y:S01]  /*6490*/  LOP3.LUT R3, R10, R3, RZ, 0xc0, !PT ;  /* 0x000000030a037212 */ /* 0x000fe200078ec0ff */
[----:B------:R-:W-:Y:S02]  /*64a0*/  IMAD R19, R24, R0, R19 ;  /* 0x0000000018137224 */ /* 0x000fe400078e0213 */
[----:B0-----:R-:W-:-:S04]  /*64b0*/  IMAD R0, R2, R25, R13 ;  /* 0x0000001902007224 */ /* 0x001fc800078e020d */
[----:B------:R-:W-:Y:S01]  /*64c0*/  IMAD R2, R0, R14, R3 ;  /* 0x0000000e00027224 */ /* 0x000fe200078e0203 */
[----:B----4-:R-:W-:Y:S01]  /*64d0*/  ISETP.NE.AND P0, PT, R4, 0x1, PT ;  /* 0x000000010400780c */ /* 0x010fe20003f05270 */
[----:B------:R-:W-:-:S05]  /*64e0*/  IMAD.MOV.U32 R4, RZ, RZ, 0x1 ;  /* 0x00000001ff047424 */ /* 0x000fca00078e00ff */
[----:B------:R-:W-:-:S07]  /*64f0*/  PRMT R0, R4, 0x7610, R0 ;  /* 0x0000761004007816 */ /* 0x000fce0000000000 */
[----:B------:R-:W-:-:S04]  /*6500*/  @P0 IMAD R22, R15, R12, R20 ;  /* 0x0000000c0f160224 */ /* 0x000fc800078e0214 */
[----:B------:R-:W-:-:S05]  /*6510*/  IMAD R19, R19, R28, R22 ;  /* 0x0000001c13137224 */ /* 0x000fca00078e0216 */
[----:B------:R-:W-:Y:S02]  /*6520*/  SEL R22, R2, R19, !P0 ;  /* 0x0000001302167207 */ /* 0x000fe40004000000 */
[----:B------:R-:W-:Y:S01]  /*6530*/  SEL R19, R19, R2, !P0 ;  /* 0x0000000213137207 */ /* 0x000fe20004000000 */
[----:B------:R-:W-:-:S07]  /*6540*/  IMAD.MOV.U32 R2, RZ, RZ, R11 ;  /* 0x000000ffff027224 */ /* 0x000fce00078e000b */
.L_x_159:
[----:B------:R-:W-:Y:S02]  /*6550*/  LOP3.LUT P0, RZ, R0, 0xff, RZ, 0xc0, !PT ;  /* 0x000000ff00ff7812 */ /* 0x000fe4000780c0ff */
[----:B------:R-:W-:-:S11]  /*6560*/  LOP3.LUT R101, R101, 0x1, RZ, 0x3c, !PT ;  /* 0x0000000165657812 */ /* 0x000fd600078e3cff */
[----:B------:R-:W-:Y:S05]  /*6570*/  @P0 BRA `(.L_x_162) ;  /* 0xffffffac00c40947 */ /* 0x000fea000383ffff */
[----:B------:R-:W-:Y:S05]  /*6580*/  EXIT ;  /* 0x000000000000794d */ /* 0x000fea0003800000 */
.L_x_13:
[----:B------:R-:W-:-:S08]  /*6590*/  ISETP.NE.AND P0, PT, R0, RZ, PT ;  /* 0x000000ff0000720c */ /* 0x000fd00003f05270 */
[----:B0-----:R-:W0:-:S00]  /*65a0*/  USETMAXREG.DEALLOC.CTAPOOL 0x28 ;  /* 0x00000028000079c8 */ /* 0x001e0000080e0500 */
[----:B------:R-:W-:Y:S05]  /*65b0*/  @P0 EXIT ;  /* 0x000000000000094d */ /* 0x000fea0003800000 */
[----:B0-----:R-:W-:Y:S01]  /*65c0*/  LOP3.LUT P0, RZ, R8, 0xff, RZ, 0xc0, !PT ;  /* 0x000000ff08ff7812 */ /* 0x001fe2000780c0ff */
[----:B------:R-:W-:Y:S02]  /*65d0*/  IMAD.MOV.U32 R0, RZ, RZ, 0x1 ;  /* 0x00000001ff007424 */ /* 0x000fe400078e00ff */
[----:B------:R-:W-:-:S10]  /*65e0*/  IMAD.MOV.U32 R7, RZ, RZ, RZ ;  /* 0x000000ffff077224 */ /* 0x000fd400078e00ff */
[----:B------:R-:W-:Y:S05]  /*65f0*/  @!P0 BRA `(.L_x_163) ;  /* 0x0000000c001c8947 */ /* 0x000fea0003800000 */
[----:B------:R-:W-:Y:S01]  /*6600*/  LOP3.LUT P0, RZ, R4, 0x1f, RZ, 0xc0, !PT ;  /* 0x0000001f04ff7812 */ /* 0x000fe2000780c0ff */
[----:B------:R-:W-:Y:S01]  /*6610*/  ULDC UR5, c[0x0][0x658] ;  /* 0x0001960000057ab9 */ /* 0x000fe20000000800 */
[----:B------:R-:W-:Y:S01]  /*6620*/  UMOV UR6, 0xffffffff ;  /* 0xffffffff00067882 */ /* 0x000fe20000000000 */
[----:B------:R-:W-:Y:S01]  /*6630*/  BSSY B0, `(.L_x_163) ;  /* 0x00000c3000007945 */ /* 0x000fe20003800000 */
[----:B------:R-:W-:Y:S01]  /*6640*/  USHF.L.U32 UR6, UR6, UR5, URZ ;  /* 0x0000000506067299 */ /* 0x000fe2000800063f */
[C---:B------:R-:W-:Y:S01]  /*6650*/  ISETP.NE.AND P2, PT, R3.reuse, RZ, PT ;  /* 0x000000ff0300720c */ /* 0x040fe20003f45270 */
[----:B------:R-:W-:Y:S01]  /*6660*/  IMAD.MOV.U32 R8, RZ, RZ, 0x1 ;  /* 0x00000001ff087424 */ /* 0x000fe200078e00ff */
[----:B------:R-:W-:Y:S01]  /*6670*/  ISETP.NE.OR P0, PT, R3, RZ, !P0 ;  /* 0x000000ff0300720c */ /* 0x000fe20004705670 */
[----:B------:R-:W-:Y:S01]  /*6680*/  IMAD.MOV.U32 R0, RZ, RZ, 0x1 ;  /* 0x00000001ff007424 */ /* 0x000fe200078e00ff */
[----:B------:R-:W-:Y:S01]  /*6690*/  LOP3.LUT R6, R16, 0x2, RZ, 0xfc, !PT ;  /* 0x0000000210067812 */ /* 0x000fe200078efcff */
[----:B------:R-:W-:Y:S01]  /*66a0*/  IMAD.MOV.U32 R7, RZ, RZ, RZ ;  /* 0x000000ffff077224 */ /* 0x000fe200078e00ff */
[----:B------:R-:W-:Y:S01]  /*66b0*/  ULDC UR4, c[0x0][0x600] ;  /* 0x0001800000047ab9 */ /* 0x000fe20000000800 */
[----:B------:R-:W-:Y:S01]  /*66c0*/  UMOV UR7, 0x1 ;  /* 0x0000000100077882 */ /* 0x000fe20000000000 */
[----:B------:R-:W-:-:S02]  /*66d0*/  UIADD3 UR19, UR40, 0x1, URZ ;  /* 0x0000000128137890 */ /* 0x000fc4000fffe03f */
[----:B------:R-:W-:Y:S02]  /*66e0*/  UIADD3 UR15, UR4, -0x1, URZ ;  /* 0xffffffff040f7890 */ /* 0x000fe4000fffe03f */
[----:B------:R-:W-:Y:S02]  /*66f0*/  USHF.L.U32 UR17, UR7, UR5, URZ ;  /* 0x0000000507117299 */ /* 0x000fe4000800063f */
[----:B------:R-:W-:Y:S01]  /*6700*/  ULOP3.LUT UR16, URZ, UR6, URZ, 0x33, !UPT ;  /* 0x000000063f107292 */ /* 0x000fe2000f8e333f */
[----:B------:R-:W-:-:S11]  /*6710*/  ULDC.64 UR20, c[0x0][0x198] ;  /* 0x0000660000147ab9 */ /* 0x000fd60000000a00 */
.L_x_175:
[----:B------:R-:W-:-:S03]  /*6720*/  UMOV UR4, 0xffffffff ;  /* 0xffffffff00047882 */ /* 0x000fc60000000000 */
[----:B------:R-:W-:Y:S05]  /*6730*/  BRA.DIV UR4, `(.L_x_164) ;  /* 0x0000000e04bc7947 */ /* 0x000fea000b800000 */
[----:B------:R-:W-:-:S13]  /*6740*/  ELECT P6, URZ, PT ;  /* 0x00000000003f782f */ /* 0x000fda00038c0000 */
.L_x_187:
[----:B------:R-:W0:Y:S01]  /*6750*/  LDC R3, c[0x0][0x28c] ;  /* 0x0000a300ff037b82 */ /* 0x000e220000000800 */
[----:B------:R-:W-:Y:S01]  /*6760*/  BSSY B1, `(.L_x_165) ;  /* 0x0000037000017945 */ /* 0x000fe20003800000 */
[----:B0-----:R-:W-:-:S13]  /*6770*/  ISETP.LT.OR P6, PT, R3, 0x1, !P6 ;  /* 0x000000010300780c */ /* 0x001fda00077c1670 */
[----:B------:R-:W-:Y:S05]  /*6780*/  @P6 BRA `(.L_x_166) ;  /* 0x0000000000d06947 */ /* 0x000fea0003800000 */
[----:B------:R-:W-:Y:S02]  /*6790*/  IMAD.SHL.U32 R22, R22, 0x80, RZ ;  /* 0x0000008016167824 */ /* 0x000fe400078e00ff */
[----:B------:R-:W-:Y:S02]  /*67a0*/  IMAD.SHL.U32 R19, R19, 0x40, RZ ;  /* 0x0000004013137824 */ /* 0x000fe400078e00ff */
[----:B------:R-:W-:Y:S02]  /*67b0*/  IMAD.MOV.U32 R12, RZ, RZ, RZ ;  /* 0x000000ffff0c7224 */ /* 0x000fe400078e00ff */
[----:B------:R-:W-:Y:S02]  /*67c0*/  IMAD.U32 R13, RZ, RZ, UR19 ;  /* 0x00000013ff0d7e24 */ /* 0x000fe4000f8e00ff */
[----:B------:R-:W-:Y:S02]  /*67d0*/  IMAD.MOV.U32 R3, RZ, RZ, R0 ;  /* 0x000000ffff037224 */ /* 0x000fe400078e0000 */
[----:B------:R-:W-:-:S07]  /*67e0*/  IMAD.MOV.U32 R4, RZ, RZ, R7 ;  /* 0x000000ffff047224 */ /* 0x000fce00078e0007 */
.L_x_170:
[----:B------:R-:W0:Y:S01]  /*67f0*/  S2R R10, SR_CgaCtaId ;  /* 0x00000000000a7919 */ /* 0x000e220000008800 */
[----:B------:R-:W-:Y:S01]  /*6800*/  MOV R5, 0x400 ;  /* 0x0000040000057802 */ /* 0x000fe20000000f00 */
[----:B------:R-:W1:Y:S03]  /*6810*/  @!P2 LDC R9, c[0x0][0x500] ;  /* 0x00014000ff09ab82 */ /* 0x000e660000000800 */
[----:B0-----:R-:W-:Y:S02]  /*6820*/  LEA R11, R10, R5, 0x18 ;  /* 0x000000050a0b7211 */ /* 0x001fe400078ec0ff */
[----:B------:R-:W-:-:S03]  /*6830*/  SHF.L.U32 R5, R3, 0x1f, RZ ;  /* 0x0000001f03057819 */ /* 0x000fc600000006ff */
[----:B------:R-:W-:-:S04]  /*6840*/  IMAD R10, R4, 0x8, R11 ;  /* 0x00000008040a7824 */ /* 0x000fc800078e020b */
[----:B------:R-:W0:Y:S02]  /*6850*/  SYNCS.PHASECHK.TRANS64.TRYWAIT P1, [R10+URZ+0x18], R5 ;  /* 0x000018050a0075a7 */ /* 0x000e24000802017f */
[----:B01----:R-:W-:Y:S05]  /*6860*/  @!P1 BRA `(.L_x_167) ;  /* 0x0000000c00909947 */ /* 0x003fea0003800000 */
.L_x_188:
[----:B0-----:R-:W-:Y:S01]  /*6870*/  PRMT R5, R6, 0x9910, RZ ;  /* 0x0000991006057816 */ /* 0x001fe200000000ff */
[----:B------:R0:W-:Y:S03]  /*6880*/  @!P2 SYNCS.ARRIVE.TRANS64 RZ, [R10+URZ], R9 ;  /* 0x000000090affa9a7 */ /* 0x0001e6000800003f */
[----:B------:R-:W-:-:S13]  /*6890*/  ISETP.NE.AND P1, PT, R5, 0x2, PT ;  /* 0x000000020500780c */ /* 0x000fda0003f25270 */
[----:B0-----:R-:W-:Y:S05]  /*68a0*/  @P1 BRA `(.L_x_168) ;  /* 0x0000000000041947 */ /* 0x001fea0003800000 */
[----:B------:R-:W-:Y:S01]  /*68b0*/  BPT.TRAP 0x1 ;  /* 0x000000040000795c */ /* 0x000fe20000300000 */
.L_x_168:
[----:B------:R-:W-:Y:S05]  /*68c0*/  @P0 BRA `(.L_x_169) ;  /* 0x0000000000040947 */ /* 0x000fea0003800000 */
[----:B------:R-:W-:Y:S01]  /*68d0*/  BPT.TRAP 0x1 ;  /* 0x000000040000795c */ /* 0x000fe20000300000 */
.L_x_169:
[--C-:B------:R-:W-:Y:S01]  /*68e0*/  IMAD R5, R4, 0x1000, R11.reuse ;  /* 0x0000100004057824 */ /* 0x100fe200078e020b */
[----:B------:R-:W-:Y:S01]  /*68f0*/  R2UR UR9, R10 ;  /* 0x000000000a0972ca */ /* 0x000fe200000e0000 */
[C---:B------:R-:W-:Y:S01]  /*6900*/  IMAD R11, R4.reuse, 0x2000, R11 ;  /* 0x00002000040b7824 */ /* 0x040fe200078e020b */
[----:B------:R-:W-:Y:S01]  /*6910*/  UIADD3 UR4, UP0, UR20, 0xf0, URZ ;  /* 0x000000f014047890 */ /* 0x000fe2000ff1e03f */
[----:B------:R-:W-:Y:S01]  /*6920*/  VIADD R13, R13, 0xffffffff ;  /* 0xffffffff0d0d7836 */ /* 0x000fe20000000000 */
[----:B------:R-:W-:Y:S01]  /*6930*/  R2UR UR5, R5 ;  /* 0x00000000050572ca */ /* 0x000fe200000e0000 */
[----:B------:R-:W-:Y:S01]  /*6940*/  UIADD3 UR22, UP1, UR20, 0x1f0, URZ ;  /* 0x000001f014167890 */ /* 0x000fe2000ff3e03f */
[----:B------:R-:W-:Y:S01]  /*6950*/  R2UR UR8, R11 ;  /* 0x000000000b0872ca */ /* 0x000fe200000e0000 */
[----:B------:R-:W-:Y:S01]  /*6960*/  VIADD R4, R4, 0x1 ;  /* 0x0000000104047836 */ /* 0x000fe20000000000 */
[----:B------:R-:W-:Y:S01]  /*6970*/  R2UR UR11, R19 ;  /* 0x00000000130b72ca */ /* 0x000fe200000e0000 */
[----:B------:R-:W-:Y:S01]  /*6980*/  UIADD3.X UR23, URZ, UR21, URZ, UP1, !UPT ;  /* 0x000000153f177290 */ /* 0x000fe20008ffe43f */
[----:B------:R-:W-:Y:S01]  /*6990*/  R2UR UR10, R12 ;  /* 0x000000000c0a72ca */ /* 0x000fe200000e0000 */
[----:B------:R-:W-:Y:S01]  /*69a0*/  UMOV UR6, 0x0 ;  /* 0x0000000000067882 */ /* 0x000fe20000000000 */
[----:B------:R-:W-:Y:S01]  /*69b0*/  R2UR UR12, R2 ;  /* 0x00000000020c72ca */ /* 0x000fe200000e0000 */
[----:B------:R-:W-:Y:S01]  /*69c0*/  UMOV UR7, 0x10000000 ;  /* 0x1000000000077882 */ /* 0x000fe20000000000 */
[----:B------:R-:W-:Y:S01]  /*69d0*/  R2UR UR18, R22 ;  /* 0x00000000161272ca */ /* 0x000fe200000e0000 */
[----:B------:R-:W-:Y:S01]  /*69e0*/  VIADD R12, R12, 0x20 ;  /* 0x000000200c0c7836 */ /* 0x000fe20000000000 */
[----:B------:R-:W-:Y:S01]  /*69f0*/  ISETP.GT.AND P3, PT, R13, 0x1, PT ;  /* 0x000000010d00780c */ /* 0x000fe20003f64270 */
[----:B------:R-:W-:Y:S01]  /*6a00*/  UIADD3 UR13, UR5, 0x100, URZ ;  /* 0x00000100050d7890 */ /* 0x000fe2000fffe03f */
[----:B------:R-:W-:Y:S01]  /*6a10*/  ISETP.NE.AND P1, PT, R4, 0x3, PT ;  /* 0x000000030400780c */ /* 0x000fe20003f25270 */
[----:B------:R-:W-:-:S02]  /*6a20*/  UIADD3.X UR5, URZ, UR21, URZ, UP0, !UPT ;  /* 0x000000153f057290 */ /* 0x000fc400087fe43f */
[----:B------:R-:W-:Y:S01]  /*6a30*/  UIADD3 UR14, UR8, 0x3100, URZ ;  /* 0x00003100080e7890 */ /* 0x000fe2000fffe03f */
[----:B------:R-:W-:Y:S02]  /*6a40*/  SEL R10, RZ, 0x1, P1 ;  /* 0x00000001ff0a7807 */ /* 0x000fe40000800000 */
[----:B------:R-:W-:Y:S01]  /*6a50*/  UMOV UR8, UR13 ;  /* 0x0000000d00087c82 */ /* 0x000fe20008000000 */
[----:B------:R-:W-:Y:S02]  /*6a60*/  SEL R4, R4, RZ, P1 ;  /* 0x000000ff04047207 */ /* 0x000fe40000800000 */
[----:B------:R-:W-:Y:S01]  /*6a70*/  LOP3.LUT R3, R3, R10, RZ, 0x3c, !PT ;  /* 0x0000000a03037212 */ /* 0x000fe200078e3cff */
[----:B------:R0:W-:Y:S02]  /*6a80*/  UTMALDG.3D [UR8], [UR4], desc[UR6] ;  /* 0x00000608040075b4 */ /* 0x0001e40008011000 */
[----:B0-----:R-:W-:Y:S01]  /*6a90*/  UMOV UR8, UR14 ;  /* 0x0000000e00087c82 */ /* 0x001fe20008000000 */
[----:B------:R-:W-:-:S02]  /*6aa0*/  UMOV UR11, UR18 ;  /* 0x00000012000b7c82 */ /* 0x000fc40008000000 */
[----:B------:R0:W-:Y:S02]  /*6ab0*/  UTMALDG.3D [UR8], [UR22], desc[UR6] ;  /* 0x00000608160075b4 */ /* 0x0001e40008011000 */
[----:B0-----:R-:W-:Y:S05]  /*6ac0*/  @P3 BRA `(.L_x_170) ;  /* 0xfffffffc00483947 */ /* 0x001fea000383ffff */
.L_x_166:
[----:B------:R-:W-:Y:S05]  /*6ad0*/  BSYNC B1 ;  /* 0x0000000000017941 */ /* 0x000fea0003800000 */
.L_x_165:
[----:B------:R-:W2:Y:S01]  /*6ae0*/  LDL.64 R10, [R1] ;  /* 0x00000000010a7983 */ /* 0x000ea20000100a00 */
[----:B------:R-:W-:Y:S01]  /*6af0*/  LOP3.LUT P4, RZ, R8, 0xff, RZ, 0xc0, !PT ;  /* 0x000000ff08ff7812 */ /* 0x000fe2000788c0ff */
[----:B------:R-:W-:Y:S01]  /*6b00*/  VIADD R4, R7, UR40 ;  /* 0x0000002807047c36 */ /* 0x000fe20008000000 */
[----:B------:R-:W-:Y:S01]  /*6b10*/  ULDC.64 UR4, c[0x0][0x650] ;  /* 0x0001940000047ab9 */ /* 0x000fe20000000a00 */
[----:B------:R-:W-:Y:S01]  /*6b20*/  IMAD.U32 R7, RZ, RZ, UR40 ;  /* 0x00000028ff077e24 */ /* 0x000fe2000f8e00ff */
[----:B------:R-:W-:Y:S01]  /*6b30*/  UISETP.GE.U32.AND UP0, UPT, UR40, 0x3, UPT ;  /* 0x000000032800788c */ /* 0x000fe2000bf06070 */
[----:B------:R-:W-:Y:S01]  /*6b40*/  BSSY B1, `(.L_x_171) ;  /* 0x000006f000017945 */ /* 0x000fe20003800000 */
[----:B------:R-:W-:Y:S01]  /*6b50*/  ISETP.GT.U32.AND P1, PT, R4, 0x2, PT ;  /* 0x000000020400780c */ /* 0x000fe20003f24070 */
[----:B------:R-:W-:Y:S01]  /*6b60*/  IMAD.MOV.U32 R19, RZ, RZ, -0x1 ;  /* 0xffffffffff137424 */ /* 0x000fe200078e00ff */
[----:B------:R-:W-:Y:S01]  /*6b70*/  PRMT R8, RZ, 0x7610, R8 ;  /* 0x00007610ff087816 */ /* 0x000fe20000000008 */
[----:B------:R-:W-:Y:S01]  /*6b80*/  IMAD.MOV.U32 R22, RZ, RZ, -0x1 ;  /* 0xffffffffff167424 */ /* 0x000fe200078e00ff */
[----:B------:R-:W-:-:S02]  /*6b90*/  ISETP.LT.U32.AND P1, PT, R7, 0x3, P1 ;  /* 0x000000030700780c */ /* 0x000fc40000f21070 */
[----:B------:R-:W-:Y:S01]  /*6ba0*/  PLOP3.LUT P3, PT, PT, PT, UP0, 0x80, 0x0 ;  /* 0x000000000000781c */ /* 0x000fe20003f6f008 */
[----:B------:R-:W0:Y:S01]  /*6bb0*/  @P4 S2R R3, SR_CgaCtaId ;  /* 0x0000000000034919 */ /* 0x000e220000008800 */
[----:B------:R-:W-:-:S04]  /*6bc0*/  @P4 MOV R2, 0x400 ;  /* 0x0000040000024802 */ /* 0x000fc80000000f00 */
[----:B0-----:R-:W-:Y:S01]  /*6bd0*/  @P4 LEA R5, R3, R2, 0x18 ;  /* 0x0000000203054211 */ /* 0x001fe200078ec0ff */
[----:B------:R-:W-:-:S03]  /*6be0*/  IMAD.WIDE.U32 R2, R4, -0x55555555, RZ ;  /* 0xaaaaaaab04027825 */ /* 0x000fc600078e00ff */
[----:B------:R0:W-:Y:S01]  /*6bf0*/  @P4 SYNCS.ARRIVE.TRANS64.A1T0 RZ, [R5+URZ+0x68], RZ ;  /* 0x000068ff05ff49a7 */ /* 0x0001e2000810003f */
[----:B------:R-:W-:Y:S01]  /*6c00*/  IMAD.MOV.U32 R2, RZ, RZ, -0x1 ;  /* 0xffffffffff027424 */ /* 0x000fe200078e00ff */
[----:B0-----:R-:W-:Y:S02]  /*6c10*/  SHF.R.U32.HI R5, RZ, 0x1, R3 ;  /* 0x00000001ff057819 */ /* 0x001fe40000011603 */
[----:B------:R-:W-:-:S03]  /*6c20*/  SEL R3, RZ, 0x1, !P1 ;  /* 0x00000001ff037807 */ /* 0x000fc60004800000 */
[----:B------:R-:W-:Y:S01]  /*6c30*/  IMAD R7, R5, -0x3, R4 ;  /* 0xfffffffd05077824 */ /* 0x000fe200078e0204 */
[----:B------:R-:W-:Y:S02]  /*6c40*/  LOP3.LUT R0, R0, R3, RZ, 0x3c, !PT ;  /* 0x0000000300007212 */ /* 0x000fe400078e3cff */
[----:B------:R-:W-:Y:S02]  /*6c50*/  PRMT R3, RZ, 0x7610, R3 ;  /* 0x00007610ff037816 */ /* 0x000fe40000000003 */
[----:B------:R-:W-:Y:S02]  /*6c60*/  @P3 LOP3.LUT R0, R0, 0x1, R5, 0x78, !PT ;  /* 0x0000000100003812 */ /* 0x000fe400078e7805 */
[----:B--2---:R-:W-:-:S04]  /*6c70*/  IADD3 R18, P4, R18, R10, RZ ;  /* 0x0000000a12127210 */ /* 0x004fc80007f9e0ff */
[----:B------:R-:W-:Y:S01]  /*6c80*/  ISETP.GE.U32.AND P1, PT, R18, UR4, PT ;  /* 0x0000000412007c0c */ /* 0x000fe2000bf26070 */
[----:B------:R-:W-:-:S05]  /*6c90*/  IMAD.X R17, R17, 0x1, R23, P4 ;  /* 0x0000000111117824 */ /* 0x000fca00020e0617 */
[----:B------:R-:W-:-:S13]  /*6ca0*/  ISETP.GE.U32.AND.EX P1, PT, R17, UR5, PT, P1 ;  /* 0x0000000511007c0c */ /* 0x000fda000bf26110 */
[----:B------:R-:W-:Y:S05]  /*6cb0*/  @P1 BRA `(.L_x_172) ;  /* 0x00000004005c1947 */ /* 0x000fea0003800000 */
[----:B------:R-:W0:Y:S01]  /*6cc0*/  S2R R11, SR_CTAID.X ;  /* 0x00000000000b7919 */ /* 0x000e220000002500 */
[----:B------:R-:W-:Y:S01]  /*6cd0*/  ULDC.64 UR4, c[0x0][0x628] ;  /* 0x00018a0000047ab9 */ /* 0x000fe20000000a00 */
[----:B------:R-:W1:Y:S01]  /*6ce0*/  LDC R12, c[0x0][0x144] ;  /* 0x00005100ff0c7b82 */ /* 0x000e620000000800 */
[----:B------:R-:W-:Y:S01]  /*6cf0*/  ISETP.NE.U32.AND P1, PT, RZ, UR4, PT ;  /* 0x00000004ff007c0c */ /* 0x000fe2000bf25070 */
[----:B------:R-:W2:Y:S01]  /*6d00*/  S2R R9, SR_CTAID.Y ;  /* 0x0000000000097919 */ /* 0x000ea20000002600 */
[----:B------:R-:W-:Y:S01]  /*6d10*/  ULDC UR6, c[0x0][0x150] ;  /* 0x0000540000067ab9 */ /* 0x000fe20000000800 */
[----:B------:R-:W-:Y:S01]  /*6d20*/  ULDC UR7, c[0x0][0x630] ;  /* 0x00018c0000077ab9 */ /* 0x000fe20000000800 */
[----:B------:R-:W-:Y:S01]  /*6d30*/  ISETP.NE.AND.EX P1, PT, RZ, UR5, PT, P1 ;  /* 0x00000005ff007c0c */ /* 0x000fe2000bf25310 */
[----:B------:R-:W-:Y:S01]  /*6d40*/  IMAD.MOV.U32 R2, RZ, RZ, R18 ;  /* 0x000000ffff027224 */ /* 0x000fe200078e0012 */
[----:B0-----:R-:W-:-:S05]  /*6d50*/  I2FP.F32.U32 R3, R11 ;  /* 0x0000000b00037245 */ /* 0x001fca0000201000 */
[----:B------:R-:W-:Y:S01]  /*6d60*/  FMUL R14, R3, UR6 ;  /* 0x00000006030e7c20 */ /* 0x000fe20008400000 */
[----:B------:R-:W-:-:S05]  /*6d70*/  IMAD.MOV.U32 R3, RZ, RZ, R17 ;  /* 0x000000ffff037224 */ /* 0x000fca00078e0011 */
[----:B--2---:R-:W-:Y:S05]  /*6d80*/  @!P1 BRA `(.L_x_173) ;  /* 0x0000000000289947 */ /* 0x004fea0003800000 */
[----:B------:R-:W-:Y:S02]  /*6d90*/  ULDC UR6, c[0x0][0x634] ;  /* 0x00018d0000067ab9 */ /* 0x000fe40000000800 */
[----:B------:R-:W-:-:S05]  /*6da0*/  IADD3 R3, P1, R18, UR6, RZ ;  /* 0x0000000612037c10 */ /* 0x000fca000ff3e0ff */
[----:B------:R-:W-:-:S04]  /*6db0*/  IMAD.X R13, RZ, RZ, R17, P1 ;  /* 0x000000ffff0d7224 */ /* 0x000fc800008e0611 */
[----:B------:R-:W-:-:S04]  /*6dc0*/  IMAD.WIDE.U32 R4, R13, UR4, RZ ;  /* 0x000000040d047c25 */ /* 0x000fc8000f8e00ff */
[----:B------:R-:W-:-:S04]  /*6dd0*/  IMAD.WIDE.U32 R4, P1, R3, UR5, R4 ;  /* 0x0000000503047c25 */ /* 0x000fc8000f820004 */
[----:B------:R-:W-:-:S04]  /*6de0*/  IMAD.WIDE.U32 R2, R3, UR4, RZ ;  /* 0x0000000403027c25 */ /* 0x000fc8000f8e00ff */
[----:B------:R-:W-:Y:S01]  /*6df0*/  IMAD.MOV.U32 R2, RZ, RZ, R5 ;  /* 0x000000ffff027224 */ /* 0x000fe200078e0005 */
[----:B------:R-:W-:Y:S01]  /*6e00*/  IADD3 RZ, P3, R3, R4, RZ ;  /* 0x0000000403ff7210 */ /* 0x000fe20007f7e0ff */
[----:B------:R-:W-:-:S04]  /*6e10*/  IMAD.X R3, RZ, RZ, RZ, P1 ;  /* 0x000000ffff037224 */ /* 0x000fc800008e06ff */
[----:B------:R-:W-:-:S08]  /*6e20*/  IMAD.WIDE.U32.X R2, R13, UR5, R2, P3 ;  /* 0x000000050d027c25 */ /* 0x000fd000098e0402 */
.L_x_173:
[--C-:B------:R-:W-:Y:S01]  /*6e30*/  SHF.R.U64 R10, R2, UR7, R3.reuse ;  /* 0x00000007020a7c19 */ /* 0x100fe20008001203 */
[----:B------:R-:W0:Y:S01]  /*6e40*/  F2I.U32.TRUNC.NTZ R14, R14 ;  /* 0x0000000e000e7305 */ /* 0x000e22000020f000 */
[----:B------:R-:W-:Y:S01]  /*6e50*/  SHF.R.U32.HI R2, RZ, UR7, R3 ;  /* 0x00000007ff027c19 */ /* 0x000fe20008011603 */
[----:B------:R-:W-:Y:S01]  /*6e60*/  ULDC.64 UR4, c[0x0][0x620] ;  /* 0x0001880000047ab9 */ /* 0x000fe20000000a00 */
[----:B------:R-:W-:Y:S01]  /*6e70*/  IADD3 R5, P1, RZ, -R10, RZ ;  /* 0x8000000aff057210 */ /* 0x000fe20007f3e0ff */
[----:B------:R-:W-:Y:S01]  /*6e80*/  IMAD.MOV.U32 R3, RZ, RZ, R17 ;  /* 0x000000ffff037224 */ /* 0x000fe200078e0011 */
[----:B------:R-:W-:-:S03]  /*6e90*/  ULDC.64 UR6, c[0x0][0x640] ;  /* 0x0001900000067ab9 */ /* 0x000fc60000000a00 */
[----:B------:R-:W-:Y:S01]  /*6ea0*/  IMAD.X R2, RZ, RZ, ~R2, P1 ;  /* 0x000000ffff027224 */ /* 0x000fe200008e0e02 */
[----:B------:R-:W-:-:S03]  /*6eb0*/  ISETP.NE.U32.AND P1, PT, RZ, UR6, PT ;  /* 0x00000006ff007c0c */ /* 0x000fc6000bf25070 */
[----:B------:R-:W-:Y:S01]  /*6ec0*/  IMAD R4, R2, UR4, RZ ;  /* 0x0000000402047c24 */ /* 0x000fe2000f8e02ff */
[----:B------:R-:W-:Y:S01]  /*6ed0*/  ISETP.NE.AND.EX P1, PT, RZ, UR7, PT, P1 ;  /* 0x00000007ff007c0c */ /* 0x000fe2000bf25310 */
[----:B------:R-:W-:-:S04]  /*6ee0*/  IMAD.MOV.U32 R2, RZ, RZ, R18 ;  /* 0x000000ffff027224 */ /* 0x000fc800078e0012 */
[----:B------:R-:W-:Y:S01]  /*6ef0*/  IMAD.WIDE.U32 R2, R5, UR4, R2 ;  /* 0x0000000405027c25 */ /* 0x000fe2000f8e0002 */
[----:B------:R-:W-:-:S03]  /*6f00*/  ULDC UR4, c[0x0][0x618] ;  /* 0x0001860000047ab9 */ /* 0x000fc60000000800 */
[----:B------:R-:W-:Y:S01]  /*6f10*/  IMAD R5, R5, UR5, R4 ;  /* 0x0000000505057c24 */ /* 0x000fe2000f8e0204 */
[----:B------:R-:W-:Y:S01]  /*6f20*/  ULDC UR5, c[0x0][0x154] ;  /* 0x0000550000057ab9 */ /* 0x000fe20000000800 */
[----:B0-----:R-:W-:Y:S02]  /*6f30*/  IMAD.MOV R4, RZ, RZ, -R14 ;  /* 0x000000ffff047224 */ /* 0x001fe400078e0a0e */
[----:B------:R-:W0:Y:S01]  /*6f40*/  LDC R14, c[0x0][0x148] ;  /* 0x00005200ff0e7b82 */ /* 0x000e220000000800 */
[----:B------:R-:W-:Y:S02]  /*6f50*/  IMAD.IADD R3, R3, 0x1, R5 ;  /* 0x0000000103037824 */ /* 0x000fe400078e0205 */
[----:B-1----:R-:W-:Y:S01]  /*6f60*/  IMAD R11, R12, R4, R11 ;  /* 0x000000040c0b7224 */ /* 0x002fe200078e020b */
[----:B------:R-:W-:Y:S02]  /*6f70*/  I2FP.F32.U32 R4, R9 ;  /* 0x0000000900047245 */ /* 0x000fe40000201000 */
[----:B------:R-:W-:-:S02]  /*6f80*/  SHF.R.U64 R12, R2, UR4, R3 ;  /* 0x00000004020c7c19 */ /* 0x000fc40008001203 */
[----:B------:R-:W-:Y:S01]  /*6f90*/  SHF.R.U32.HI R3, RZ, UR4, R3 ;  /* 0x00000004ff037c19 */ /* 0x000fe20008011603 */
[----:B------:R-:W-:Y:S01]  /*6fa0*/  FMUL R4, R4, UR5 ;  /* 0x0000000504047c20 */ /* 0x000fe20008400000 */
[----:B------:R-:W-:Y:S02]  /*6fb0*/  ULDC UR4, c[0x0][0x608] ;  /* 0x0001820000047ab9 */ /* 0x000fe40000000800 */
[--C-:B------:R-:W-:Y:S01]  /*6fc0*/  SHF.R.U64 R15, R12, UR4, R3.reuse ;  /* 0x000000040c0f7c19 */ /* 0x100fe20008001203 */
[----:B------:R1:W2:Y:S01]  /*6fd0*/  F2I.U32.TRUNC.NTZ R20, R4 ;  /* 0x0000000400147305 */ /* 0x0002a2000020f000 */
[----:B------:R-:W-:Y:S01]  /*6fe0*/  SHF.R.U32.HI R2, RZ, UR4, R3 ;  /* 0x00000004ff027c19 */ /* 0x000fe20008011603 */
[----:B------:R-:W-:-:S03]  /*6ff0*/  ULDC UR4, c[0x0][0x658] ;  /* 0x0001960000047ab9 */ /* 0x000fc60000000800 */
[--C-:B------:R-:W-:Y:S02]  /*7000*/  SHF.R.U64 R13, R15, UR4, R2.reuse ;  /* 0x000000040f0d7c19 */ /* 0x100fe40008001202 */
[----:B------:R-:W-:-:S03]  /*7010*/  SHF.R.U32.HI R19, RZ, UR4, R2 ;  /* 0x00000004ff137c19 */ /* 0x000fc60008011602 */
[----:B------:R-:W-:Y:S02]  /*7020*/  IMAD.MOV.U32 R2, RZ, RZ, R13 ;  /* 0x000000ffff027224 */ /* 0x000fe400078e000d */
[----:B------:R-:W-:Y:S01]  /*7030*/  IMAD.MOV.U32 R3, RZ, RZ, R19 ;  /* 0x000000ffff037224 */ /* 0x000fe200078e0013 */
[----:B-1----:R-:W-:Y:S06]  /*7040*/  @!P1 BRA `(.L_x_174) ;  /* 0x0000000000289947 */ /* 0x002fec0003800000 */
        /* <DEDUP_REMOVED lines=10> */
.L_x_174:
[----:B------:R-:W1:Y:S01]  /*70f0*/  LDC R4, c[0x0][0x65c] ;  /* 0x00019700ff047b82 */ /* 0x000e620000000800 */
[----:B------:R-:W-:Y:S01]  /*7100*/  ULDC UR4, c[0x0][0x648] ;  /* 0x0001920000047ab9 */ /* 0x000fe20000000800 */
[----:B------:R-:W-:Y:S01]  /*7110*/  LOP3.LUT R15, R15, UR16, RZ, 0xc0, !PT ;  /* 0x000000100f0f7c12 */ /* 0x000fe2000f8ec0ff */
[----:B--2---:R-:W-:Y:S01]  /*7120*/  IMAD.MOV R20, RZ, RZ, -R20 ;  /* 0x000000ffff147224 */ /* 0x004fe200078e0a14 */
[----:B------:R-:W-:Y:S01]  /*7130*/  SHF.R.U64 R2, R2, UR4, R3 ;  /* 0x0000000402027c19 */ /* 0x000fe20008001203 */
[----:B------:R-:W-:Y:S01]  /*7140*/  ULDC UR4, c[0x0][0x638] ;  /* 0x00018e0000047ab9 */ /* 0x000fe20000000800 */
[----:B------:R-:W-:Y:S01]  /*7150*/  LOP3.LUT R12, R12, UR15, RZ, 0xc0, !PT ;  /* 0x0000000f0c0c7c12 */ /* 0x000fe2000f8ec0ff */
[----:B------:R-:W-:Y:S01]  /*7160*/  ULDC UR5, c[0x0][0x610] ;  /* 0x0001840000057ab9 */ /* 0x000fe20000000800 */
[----:B------:R-:W-:Y:S01]  /*7170*/  IMAD.MOV.U32 R3, RZ, RZ, 0x1 ;  /* 0x00000001ff037424 */ /* 0x000fe200078e00ff */
[----:B-1----:R-:W-:Y:S01]  /*7180*/  ISETP.NE.AND P1, PT, R4, 0x1, PT ;  /* 0x000000010400780c */ /* 0x002fe20003f25270 */
[----:B------:R-:W-:-:S02]  /*7190*/  IMAD.MOV R4, RZ, RZ, -R2 ;  /* 0x000000ffff047224 */ /* 0x000fc400078e0a02 */
[----:B------:R-:W-:Y:S02]  /*71a0*/  IMAD R2, R2, UR17, R15 ;  /* 0x0000001102027c24 */ /* 0x000fe4000f8e020f */
[----:B------:R-:W-:Y:S01]  /*71b0*/  IMAD R13, R4, UR4, R13 ;  /* 0x00000004040d7c24 */ /* 0x000fe2000f8e020d */
[----:B------:R-:W-:-:S07]  /*71c0*/  ULDC UR4, c[0x0][0x600] ;  /* 0x0001800000047ab9 */ /* 0x000fce0000000800 */
[----:B0-----:R-:W-:-:S04]  /*71d0*/  @P1 IMAD R11, R14, R20, R9 ;  /* 0x000000140e0b1224 */ /* 0x001fc800078e0209 */
[----:B------:R-:W-:Y:S02]  /*71e0*/  IMAD R11, R2, UR5, R11 ;  /* 0x00000005020b7c24 */ /* 0x000fe4000f8e020b */
[----:B------:R-:W-:-:S05]  /*71f0*/  IMAD R2, R13, UR4, R12 ;  /* 0x000000040d027c24 */ /* 0x000fca000f8e020c */
[----:B------:R-:W-:Y:S02]  /*7200*/  SEL R22, R2, R11, !P1 ;  /* 0x0000000b02167207 */ /* 0x000fe40004800000 */
[----:B------:R-:W-:Y:S01]  /*7210*/  SEL R19, R11, R2, !P1 ;  /* 0x000000020b137207 */ /* 0x000fe20004800000 */
[----:B------:R-:W-:-:S07]  /*7220*/  IMAD.MOV.U32 R2, RZ, RZ, R10 ;  /* 0x000000ffff027224 */ /* 0x000fce00078e000a */
.L_x_172:
[----:B------:R-:W-:Y:S05]  /*7230*/  BSYNC B1 ;  /* 0x0000000000017941 */ /* 0x000fea0003800000 */
.L_x_171:
[----:B------:R-:W-:-:S13]  /*7240*/  LOP3.LUT P1, RZ, R3, 0xff, RZ, 0xc0, !PT ;  /* 0x000000ff03ff7812 */ /* 0x000fda000782c0ff */
[----:B------:R-:W-:Y:S05]  /*7250*/  @P1 BRA `(.L_x_175) ;  /* 0xfffffff400301947 */ /* 0x000fea000383ffff */
[----:B------:R-:W-:Y:S05]  /*7260*/  BSYNC B0 ;  /* 0x0000000000007941 */ /* 0x000fea0003800000 */
.L_x_163:
[----:B------:R-:W-:-:S03]  /*7270*/  UMOV UR4, 0xffffffff ;  /* 0xffffffff00047882 */ /* 0x000fc60000000000 */
[----:B------:R-:W-:Y:S05]  /*7280*/  BRA.DIV UR4, `(.L_x_176) ;  /* 0x00000006041c7947 */ /* 0x000fea000b800000 */
[----:B------:R-:W-:-:S13]  /*7290*/  ELECT P6, URZ, PT ;  /* 0x00000000003f782f */ /* 0x000fda00038c0000 */
.L_x_191:
[----:B------:R-:W-:Y:S04]  /*72a0*/  BSSY B0, `(.L_x_177) ;  /* 0x0000022000007945 */ /* 0x000fe80003800000 */
[----:B------:R-:W-:Y:S05]  /*72b0*/  @!P6 BRA `(.L_x_178) ;  /* 0x000000000080e947 */ /* 0x000fea0003800000 */
[----:B------:R-:W-:-:S04]  /*72c0*/  LOP3.LUT R16, R16, 0x2, RZ, 0xfc, !PT ;  /* 0x0000000210107812 */ /* 0x000fc800078efcff */
[----:B------:R-:W-:-:S13]  /*72d0*/  ISETP.NE.AND P0, PT, R16, 0x3, PT ;  /* 0x000000031000780c */ /* 0x000fda0003f05270 */
[----:B------:R-:W-:Y:S05]  /*72e0*/  @!P0 BRA `(.L_x_179) ;  /* 0x0000000000048947 */ /* 0x000fea0003800000 */
[----:B------:R-:W-:Y:S01]  /*72f0*/  BPT.TRAP 0x1 ;  /* 0x000000040000795c */ /* 0x000fe20000300000 */
.L_x_179:
[----:B------:R-:W0:Y:S01]  /*7300*/  S2R R3, SR_CgaCtaId ;  /* 0x0000000000037919 */ /* 0x000e220000008800 */
[----:B------:R-:W-:Y:S02]  /*7310*/  MOV R2, 0x400 ;  /* 0x0000040000027802 */ /* 0x000fe40000000f00 */
[----:B------:R-:W-:Y:S02]  /*7320*/  SHF.L.U32 R4, R0, 0x1f, RZ ;  /* 0x0000001f00047819 */ /* 0x000fe400000006ff */
[----:B0-----:R-:W-:-:S05]  /*7330*/  LEA R2, R3, R2, 0x18 ;  /* 0x0000000203027211 */ /* 0x001fca00078ec0ff */
[----:B------:R-:W-:-:S04]  /*7340*/  VIADD R2, R2, 0x18 ;  /* 0x0000001802027836 */ /* 0x000fc80000000000 */
[C---:B------:R-:W-:Y:S02]  /*7350*/  IMAD R9, R7.reuse, 0x8, R2 ;  /* 0x0000000807097824 */ /* 0x040fe400078e0202 */
[----:B------:R-:W-:Y:S02]  /*7360*/  VIADD R7, R7, 0x1 ;  /* 0x0000000107077836 */ /* 0x000fe40000000000 */
[----:B------:R-:W0:Y:S03]  /*7370*/  SYNCS.PHASECHK.TRANS64.TRYWAIT P0, [R9+URZ], R4 ;  /* 0x00000004090075a7 */ /* 0x000e26000800017f */
[----:B------:R-:W-:-:S04]  /*7380*/  ISETP.NE.AND P1, PT, R7, 0x3, PT ;  /* 0x000000030700780c */ /* 0x000fc80003f25270 */
[----:B------:R-:W-:Y:S02]  /*7390*/  SEL R3, RZ, 0x1, P1 ;  /* 0x00000001ff037807 */ /* 0x000fe40000800000 */
[----:B------:R-:W-:Y:S02]  /*73a0*/  SEL R7, R7, RZ, P1 ;  /* 0x000000ff07077207 */ /* 0x000fe40000800000 */
[----:B------:R-:W-:-:S03]  /*73b0*/  LOP3.LUT R11, R0, R3, RZ, 0x3c, !PT ;  /* 0x00000003000b7212 */ /* 0x000fc600078e3cff */
[----:B------:R-:W-:Y:S01]  /*73c0*/  IMAD R6, R7, 0x8, R2 ;  /* 0x0000000807067824 */ /* 0x000fe200078e0202 */
[----:B------:R-:W-:Y:S01]  /*73d0*/  SHF.L.U32 R5, R11, 0x1f, RZ ;  /* 0x0000001f0b057819 */ /* 0x000fe200000006ff */
[----:B0-----:R-:W-:Y:S06]  /*73e0*/  @!P0 BRA `(.L_x_180) ;  /* 0x0000000000e48947 */ /* 0x001fec0003800000 */
.L_x_192:
[----:B------:R-:W1:Y:S01]  /*73f0*/  SYNCS.PHASECHK.TRANS64.TRYWAIT P0, [R6+URZ], R5 ;  /* 0x00000005060075a7 */ /* 0x000e62000800017f */
[----:B------:R-:W-:-:S05]  /*7400*/  VIADD R0, R7, 0x1 ;  /* 0x0000000107007836 */ /* 0x000fca0000000000 */
[----:B------:R-:W-:-:S04]  /*7410*/  ISETP.NE.AND P1, PT, R0, 0x3, PT ;  /* 0x000000030000780c */ /* 0x000fc80003f25270 */
[----:B0-----:R-:W-:Y:S02]  /*7420*/  SEL R4, RZ, 0x1, P1 ;  /* 0x00000001ff047807 */ /* 0x001fe40000800000 */
[----:B------:R-:W-:Y:S02]  /*7430*/  SEL R3, R0, RZ, P1 ;  /* 0x000000ff00037207 */ /* 0x000fe40000800000 */
[----:B------:R-:W-:Y:S01]  /*7440*/  LOP3.LUT R0, R11, R4, RZ, 0x3c, !PT ;  /* 0x000000040b007212 */ /* 0x000fe200078e3cff */
[----:B-1----:R-:W-:Y:S06]  /*7450*/  @!P0 BRA `(.L_x_181) ;  /* 0x0000000000dc8947 */ /* 0x002fec0003800000 */
.L_x_193:
[----:B------:R-:W-:Y:S01]  /*7460*/  IMAD R3, R3, 0x8, R2 ;  /* 0x0000000803037824 */ /* 0x000fe200078e0202 */
[----:B------:R-:W-:-:S07]  /*7470*/  SHF.L.U32 R0, R0, 0x1f, RZ ;  /* 0x0000001f00007819 */ /* 0x000fce00000006ff */
.L_x_182:
[----:B-1----:R1:W2:Y:S02]  /*7480*/  SYNCS.PHASECHK.TRANS64.TRYWAIT P0, [R3+URZ], R0 ;  /* 0x00000000030075a7 */ /* 0x0022a4000800017f */
[----:B--2---:R-:W-:Y:S05]  /*7490*/  @!P0 NANOSLEEP.SYNCS 0x989680 ;  /* 0x009896800000895d */ /* 0x004fea0003900000 */
[----:B------:R-:W2:Y:S02]  /*74a0*/  @!P0 SYNCS.PHASECHK.TRANS64 P0, [R3+URZ], R0 ;  /* 0x00000000030085a7 */ /* 0x000ea4000800007f */
[----:B--2---:R-:W-:Y:S05]  /*74b0*/  @!P0 BRA `(.L_x_182) ;  /* 0xfffffffc00f08947 */ /* 0x004fea000383ffff */
.L_x_178:
[----:B------:R-:W-:Y:S05]  /*74c0*/  BSYNC B0 ;  /* 0x0000000000007941 */ /* 0x000fea0003800000 */
.L_x_177:
[----:B------:R-:W-:Y:S05]  /*74d0*/  EXIT ;  /* 0x000000000000794d */ /* 0x000fea0003800000 */
.L_x_15:
[----:B-1----:R1:W2:Y:S02]  /*74e0*/  SYNCS.PHASECHK.TRANS64.TRYWAIT P0, [R95+URZ], R0 ;  /* 0x000000005f0075a7 */ /* 0x0022a4000800017f */
[----:B--2---:R-:W-:Y:S05]  /*74f0*/  @!P0 NANOSLEEP.SYNCS 0x989680 ;  /* 0x009896800000895d */ /* 0x004fea0003900000 */
[----:B------:R-:W2:Y:S02]  /*7500*/  @!P0 SYNCS.PHASECHK.TRANS64 P0, [R95+URZ], R0 ;  /* 0x000000005f0085a7 */ /* 0x000ea4000800007f */
[----:B--2---:R-:W-:Y:S05]  /*7510*/  @!P0 BRA `(.L_x_15) ;  /* 0xfffffffc00f08947 */ /* 0x004fea000383ffff */
[----:B------:R-:W-:Y:S05]  /*7520*/  BRA `(.L_x_183) ;  /* 0xffffff9c00ec7947 */ /* 0x000fea000383ffff */
.L_x_20:
[----:B--2---:R2:W3:Y:S02]  /*7530*/  SYNCS.PHASECHK.TRANS64.TRYWAIT P1, [R3+URZ], R0 ;  /* 0x00000000030075a7 */ /* 0x0044e4000802017f */
[----:B---3--:R-:W-:Y:S05]  /*7540*/  @!P1 NANOSLEEP.SYNCS 0x989680 ;  /* 0x009896800000995d */ /* 0x008fea0003900000 */
[----:B------:R-:W3:Y:S02]  /*7550*/  @!P1 SYNCS.PHASECHK.TRANS64 P1, [R3+URZ], R0 ;  /* 0x00000000030095a7 */ /* 0x000ee4000802007f */
[----:B---3--:R-:W-:Y:S05]  /*7560*/  @!P1 BRA `(.L_x_20) ;  /* 0xfffffffc00f09947 */ /* 0x008fea000383ffff */
[----:B------:R-:W-:Y:S05]  /*7570*/  BRA `(.L_x_19) ;  /* 0xffffffa000507947 */ /* 0x000fea000383ffff */
.L_x_25:
[----:B--2---:R-:W-:-:S04]  /*7580*/  IMAD.U32 R4, RZ, RZ, UR4 ;  /* 0x00000004ff047e24 */ /* 0x004fc8000f8e00ff */
[----:B------:R2:W3:Y:S03]  /*7590*/  SYNCS.PHASECHK.TRANS64.TRYWAIT P1, [R4+URZ], R3 ;  /* 0x00000003040075a7 */ /* 0x0004e6000802017f */
[----:B---3--:R-:W-:Y:S05]  /*75a0*/  @!P1 NANOSLEEP.SYNCS 0x989680 ;  /* 0x009896800000995d */ /* 0x008fea0003900000 */
[----:B------:R-:W3:Y:S02]  /*75b0*/  @!P1 SYNCS.PHASECHK.TRANS64 P1, [R4+URZ], R3 ;  /* 0x00000003040095a7 */ /* 0x000ee4000802007f */
[----:B---3--:R-:W-:Y:S05]  /*75c0*/  @!P1 BRA `(.L_x_25) ;  /* 0xfffffffc00ec9947 */ /* 0x008fea000383ffff */
[----:B------:R-:W-:Y:S05]  /*75d0*/  BRA `(.L_x_24) ;  /* 0xffffffa000c87947 */ /* 0x000fea000383ffff */
.L_x_31:
[----:B---3--:R3:W4:Y:S02]  /*75e0*/  SYNCS.PHASECHK.TRANS64.TRYWAIT P0, [R95+URZ+0x10], R0 ;  /* 0x000010005f0075a7 */ /* 0x008724000800017f */
[----:B----4-:R-:W-:Y:S05]  /*75f0*/  @!P0 NANOSLEEP.SYNCS 0x989680 ;  /* 0x009896800000895d */ /* 0x010fea0003900000 */
[----:B------:R-:W4:Y:S02]  /*7600*/  @!P0 SYNCS.PHASECHK.TRANS64 P0, [R95+URZ+0x10], R0 ;  /* 0x000010005f0085a7 */ /* 0x000f24000800007f */
[----:B----4-:R-:W-:Y:S05]  /*7610*/  @!P0 BRA `(.L_x_31) ;  /* 0xfffffffc00f08947 */ /* 0x010fea000383ffff */
[----:B------:R-:W-:Y:S05]  /*7620*/  BRA `(.L_x_184) ;  /* 0xffffffa400c07947 */ /* 0x000fea000383ffff */
.L_x_164:
[----:B------:R-:W-:Y:S01]  /*7630*/  BSSY B1, `(.L_x_185) ;  /* 0x0000006000017945 */ /* 0x000fe20003800000 */
[----:B------:R-:W-:-:S07]  /*7640*/  IMAD.MOV.U32 R15, RZ, RZ, -0x1 ;  /* 0xffffffffff0f7424 */ /* 0x000fce00078e00ff */
[----:B-----5:R-:W-:Y:S05]  /*7650*/  WARPSYNC.COLLECTIVE R15, `(.L_x_186) ;  /* 0x000000000f0c7348 */ /* 0x020fea0003c00000 */
[----:B------:R-:W-:Y:S02]  /*7660*/  ELECT P6, UR62, PT ;  /* 0x00000000003e782f */ /* 0x000fe400038c0000 */
[----:B------:R-:W-:Y:S01]  /*7670*/  MOV R14, UR62 ;  /* 0x0000003e000e7c02 */ /* 0x000fe20008000f00 */
[----:B-----5:R-:W-:Y:S10]  /*7680*/  ENDCOLLECTIVE ;  /* 0x000000000000791b */ /* 0x020ff40003800000 */
.L_x_186:
[----:B------:R-:W-:Y:S05]  /*7690*/  BSYNC B1 ;  /* 0x0000000000017941 */ /* 0x000fea0003800000 */
.L_x_185:
[----:B------:R-:W-:Y:S05]  /*76a0*/  BRA `(.L_x_187) ;  /* 0xfffffff000287947 */ /* 0x000fea000383ffff */
.L_x_167:
[----:B0-----:R0:W1:Y:S02]  /*76b0*/  SYNCS.PHASECHK.TRANS64.TRYWAIT P1, [R10+URZ+0x18], R5 ;  /* 0x000018050a0075a7 */ /* 0x001064000802017f */
[----:B-1----:R-:W-:Y:S05]  /*76c0*/  @!P1 NANOSLEEP.SYNCS 0x989680 ;  /* 0x009896800000995d */ /* 0x002fea0003900000 */
[----:B------:R-:W1:Y:S02]  /*76d0*/  @!P1 SYNCS.PHASECHK.TRANS64 P1, [R10+URZ+0x18], R5 ;  /* 0x000018050a0095a7 */ /* 0x000e64000802007f */
[----:B-1----:R-:W-:Y:S05]  /*76e0*/  @!P1 BRA `(.L_x_167) ;  /* 0xfffffffc00f09947 */ /* 0x002fea000383ffff */
[----:B------:R-:W-:Y:S05]  /*76f0*/  BRA `(.L_x_188) ;  /* 0xfffffff0005c7947 */ /* 0x000fea000383ffff */
.L_x_176:
[----:B------:R-:W-:Y:S01]  /*7700*/  BSSY B0, `(.L_x_189) ;  /* 0x0000006000007945 */ /* 0x000fe20003800000 */
[----:B------:R-:W-:-:S07]  /*7710*/  IMAD.MOV.U32 R15, RZ, RZ, -0x1 ;  /* 0xffffffffff0f7424 */ /* 0x000fce00078e00ff */
[----:B-----5:R-:W-:Y:S05]  /*7720*/  WARPSYNC.COLLECTIVE R15, `(.L_x_190) ;  /* 0x000000000f0c7348 */ /* 0x020fea0003c00000 */
[----:B------:R-:W-:Y:S02]  /*7730*/  ELECT P6, UR62, PT ;  /* 0x00000000003e782f */ /* 0x000fe400038c0000 */
[----:B------:R-:W-:Y:S01]  /*7740*/  MOV R14, UR62 ;  /* 0x0000003e000e7c02 */ /* 0x000fe20008000f00 */
[----:B-----5:R-:W-:Y:S10]  /*7750*/  ENDCOLLECTIVE ;  /* 0x000000000000791b */ /* 0x020ff40003800000 */
.L_x_190:
[----:B------:R-:W-:Y:S05]  /*7760*/  BSYNC B0 ;  /* 0x0000000000007941 */ /* 0x000fea0003800000 */
.L_x_189:
[----:B------:R-:W-:Y:S05]  /*7770*/  BRA `(.L_x_191) ;  /* 0xfffffff800c87947 */ /* 0x000fea000383ffff */
.L_x_180:
[----:B0-----:R0:W1:Y:S02]  /*7780*/  SYNCS.PHASECHK.TRANS64.TRYWAIT P0, [R9+URZ], R4 ;  /* 0x00000004090075a7 */ /* 0x001064000800017f */
[----:B-1----:R-:W-:Y:S05]  /*7790*/  @!P0 NANOSLEEP.SYNCS 0x989680 ;  /* 0x009896800000895d */ /* 0x002fea0003900000 */
[----:B------:R-:W1:Y:S02]  /*77a0*/  @!P0 SYNCS.PHASECHK.TRANS64 P0, [R9+URZ], R4 ;  /* 0x00000004090085a7 */ /* 0x000e64000800007f */
[----:B-1----:R-:W-:Y:S05]  /*77b0*/  @!P0 BRA `(.L_x_180) ;  /* 0xfffffffc00f08947 */ /* 0x002fea000383ffff */
[----:B------:R-:W-:Y:S05]  /*77c0*/  BRA `(.L_x_192) ;  /* 0xfffffffc00087947 */ /* 0x000fea000383ffff */
.L_x_181:
[----:B0-----:R0:W1:Y:S02]  /*77d0*/  SYNCS.PHASECHK.TRANS64.TRYWAIT P0, [R6+URZ], R5 ;  /* 0x00000005060075a7 */ /* 0x001064000800017f */
[----:B-1----:R-:W-:Y:S05]  /*77e0*/  @!P0 NANOSLEEP.SYNCS 0x989680 ;  /* 0x009896800000895d */ /* 0x002fea0003900000 */
[----:B------:R-:W1:Y:S02]  /*77f0*/  @!P0 SYNCS.PHASECHK.TRANS64 P0, [R6+URZ], R5 ;  /* 0x00000005060085a7 */ /* 0x000e64000800007f */
[----:B-1----:R-:W-:Y:S05]  /*7800*/  @!P0 BRA `(.L_x_181) ;  /* 0xfffffffc00f08947 */ /* 0x002fea000383ffff */
[----:B------:R-:W-:Y:S05]  /*7810*/  BRA `(.L_x_193) ;  /* 0xfffffffc00107947 */ /* 0x000fea000383ffff */
.L_x_194:
[----:B------:R-:W-:-:S00]  /*7820*/  BRA `(.L_x_194) ;  /* 0xfffffffc00fc7947 */ /* 0x000fc0000383ffff */
[----:B------:R-:W-:-:S00]  /*7830*/  NOP ;  /* 0x0000000000007918 */ /* 0x000fc00000000000 */
        /* <DEDUP_REMOVED lines=12> */
.L_x_195:


//--------------------- .nv.global.init           --------------------------
	.section	.nv.global.init,"aw",@progbits
.nv.global.init:
	.type		$str$22,@object
	.size		$str$22,($str$23 - $str$22)
$str$22:
        /*0000*/ 	.byte	0x6b, 0x5f, 0x74, 0x69, 0x6c, 0x65, 0x5f, 0x63, 0x6f, 0x75, 0x6e, 0x74, 0x20, 0x3e, 0x3d, 0x20
        /*0010*/ 	.byte	0x31, 0x00
	.type		$str$23,@object
	.size		$str$23,(__unnamed_1 - $str$23)
$str$23:
        /*0012*/ 	.byte	0x2f, 0x74, 0x6d, 0x70, 0x2f, 0x63, 0x75, 0x74, 0x6c, 0x61, 0x73, 0x73, 0x5f, 0x73, 0x77, 0x65
        /*0022*/ 	.byte	0x65, 0x70, 0x5f, 0x73, 0x72, 0x63, 0x2f, 0x69, 0x6e, 0x63, 0x6c, 0x75, 0x64, 0x65, 0x2f, 0x63
        /*0032*/ 	.byte	0x75, 0x74, 0x6c, 0x61, 0x73, 0x73, 0x2f, 0x67, 0x65, 0x6d, 0x6d, 0x2f, 0x63, 0x6f, 0x6c, 0x6c
        /*0042*/ 	.byte	0x65, 0x63, 0x74, 0x69, 0x76, 0x65, 0x2f, 0x73, 0x6d, 0x39, 0x30, 0x5f, 0x6d, 0x6d, 0x61, 0x5f
        /*0052*/ 	.byte	0x74, 0x6d, 0x61, 0x5f, 0x67, 0x6d, 0x6d, 0x61, 0x5f, 0x73, 0x73, 0x5f, 0x77, 0x61, 0x72, 0x70
        /*0062*/ 	.byte	0x73, 0x70, 0x65, 0x63, 0x69, 0x61, 0x6c, 0x69, 0x7a, 0x65, 0x64, 0x2e, 0x68, 0x70, 0x70, 0x00
	.type		__unnamed_1,@object
	.size		__unnamed_1,(.L_0 - __unnamed_1)
__unnamed_1:
        /*0072*/ 	.byte	0x76, 0x6f, 0x69, 0x64, 0x20, 0x63, 0x75, 0x74, 0x6c, 0x61, 0x73, 0x73, 0x3a, 0x3a, 0x67, 0x65
        /* <DEDUP_REMOVED lines=179> */
        /*0bb2*/ 	.byte	0x6e, 0x74, 0x69, 0x74, 0x79, 0x5d, 0x00
.L_0:


//--------------------- .nv.shared._ZN7cutlass13device_kernelINS_4gemm6kernel13GemmUniversalIN4cute5tupleIJiiiiEEENS1_10collective13CollectiveMmaINS1_34MainloopSm90TmaGmmaWarpSpecializedILi3ENS5_IJNS4_1CILi1EEESB_SB_EEENS1_32KernelTmaWarpSpecializedPingpongEEENS5_IJNSA_ILi64EEENSA_ILi128EEENSA_ILi32EEEEEENS_6half_tENS5_IJlSB_lEEESJ_SK_NS4_8TiledMMAINS4_8MMA_AtomIJNS4_4SM904GMMA26MMA_64x128x16_F32F16F16_SSILNSO_5MajorE0ELSQ_0ELNSO_7ScaleInE1ELSR_1EEEEEENS4_6LayoutISC_NS5_IJNSA_ILi0EEESV_SV_EEEEENS5_IJNS4_10UnderscoreESY_SY_EEEEENS4_13SM90_TMA_LOADENS4_14ComposedLayoutINS4_7SwizzleILi2ELi4ELi3EEENS4_18smem_ptr_flag_bitsILi16EEENSU_INS5_IJNSA_ILi8EEESH_EEENS5_IJSH_SB_EEEEEEEvNS4_8identityES11_S1B_vS1C_EENS_8epilogue10collective6detail29Sm90TmaWarpSpecializedAdapterINS1F_15DefaultEpilogueISJ_SK_SK_NS1E_6thread17LinearCombinationISJ_Li1EffLNS1J_9ScaleType4KindE0ELNS_15FloatRoundStyleE2ESJ_EENS1_15EpilogueDefaultEEEEEvvEEEEvNT_6ParamsE --------------------------
	.section	.nv.shared._ZN7cutlass13device_kernelINS_4gemm6kernel13GemmUniversalIN4cute5tupleIJiiiiEEENS1_10collective13CollectiveMmaINS1_34MainloopSm90TmaGmmaWarpSpecializedILi3ENS5_IJNS4_1CILi1EEESB_SB_EEENS1_32KernelTmaWarpSpecializedPingpongEEENS5_IJNSA_ILi64EEENSA_ILi128EEENSA_ILi32EEEEEENS_6half_tENS5_IJlSB_lEEESJ_SK_NS4_8TiledMMAINS4_8MMA_AtomIJNS4_4SM904GMMA26MMA_64x128x16_F32F16F16_SSILNSO_5MajorE0ELSQ_0ELNSO_7ScaleInE1ELSR_1EEEEEENS4_6LayoutISC_NS5_IJNSA_ILi0EEESV_SV_EEEEENS5_IJNS4_10UnderscoreESY_SY_EEEEENS4_13SM90_TMA_LOADENS4_14ComposedLayoutINS4_7SwizzleILi2ELi4ELi3EEENS4_18smem_ptr_flag_bitsILi16EEENSU_INS5_IJNSA_ILi8EEESH_EEENS5_IJSH_SB_EEEEEEEvNS4_8identityES11_S1B_vS1C_EENS_8epilogue10collective6detail29Sm90TmaWarpSpecializedAdapterINS1F_15DefaultEpilogueISJ_SK_SK_NS1E_6thread17LinearCombinationISJ_Li1EffLNS1J_9ScaleType4KindE0ELNS_15FloatRoundStyleE2ESJ_EENS1_15EpilogueDefaultEEEEEvvEEEEvNT_6ParamsE,"aw",@nobits
	.sectionflags	@""
	.align	16
	.zero		1024


//--------------------- .nv.shared.reserved.0     --------------------------
	.section	.nv.shared.reserved.0,"aw",@nobits
	.weak		__nv_reservedSMEM_offset_0_alias
	.size		__nv_reservedSMEM_offset_0_alias, 0, 0
	.other		__nv_reservedSMEM_offset_0_alias,@"STO_CUDA_RESERVED_SHARED STV_DEFAULT"
__nv_reservedSMEM_offset_0_alias:
	.zero		0


//--------------------- .nv.global                --------------------------
	.section	.nv.global,"aw",@nobits
.nv.global:
	.type		_ZN40_INTERNAL_27a223dd_4_k_cu_1c0a1766_232994cute1_E,@object
	.size		_ZN40_INTERNAL_27a223dd_4_k_cu_1c0a1766_232994cute1_E,(_ZN40_INTERNAL_27a223dd_4_k_cu_1c0a1766_232994cuda3std3__45__cpo6cbeginE - _ZN40_INTERNAL_27a223dd_4_k_cu_1c0a1766_232994cute1_E)
_ZN40_INTERNAL_27a223dd_4_k_cu_1c0a1766_232994cute1_E:
	.zero		1
	.type		_ZN40_INTERNAL_27a223dd_4_k_cu_1c0a1766_232994cuda3std3__45__cpo6cbeginE,@object
	.size		_ZN40_INTERNAL_27a223dd_4_k_cu_1c0a1766_232994cuda3std3__45__cpo6cbeginE,(_ZN40_INTERNAL_27a223dd_4_k_cu_1c0a1766_232994cuda3std3__48in_placeE - _ZN40_INTERNAL_27a223dd_4_k_cu_1c0a1766_232994cuda3std3__45__cpo6cbeginE)
_ZN40_INTERNAL_27a223dd_4_k_cu_1c0a1766_232994cuda3std3__45__cpo6cbeginE:
	.zero		1
	.type		_ZN40_INTERNAL_27a223dd_4_k_cu_1c0a1766_232994cuda3std3__48in_placeE,@object
	.size		_ZN40_INTERNAL_27a223dd_4_k_cu_1c0a1766_232994cuda3std3__48in_placeE,(_ZN40_INTERNAL_27a223dd_4_k_cu_1c0a1766_232994cuda3std6ranges3__45__cpo9iter_moveE - _ZN40_INTERNAL_27a223dd_4_k_cu_1c0a1766_232994cuda3std3__48in_placeE)
_ZN40_INTERNAL_27a223dd_4_k_cu_1c0a1766_232994cuda3std3__48in_placeE:
	.zero		1
	.type		_ZN40_INTERNAL_27a223dd_4_k_cu_1c0a1766_232994cuda3std6ranges3__45__cpo9iter_moveE,@object
	.size		_ZN40_INTERNAL_27a223dd_4_k_cu_1c0a1766_232994cuda3std6ranges3__45__cpo9iter_moveE,(_ZN40_INTERNAL_27a223dd_4_k_cu_1c0a1766_232994cuda3std3__45__cpo5beginE - _ZN40_INTERNAL_27a223dd_4_k_cu_1c0a1766_232994cuda3std6ranges3__45__cpo9iter_moveE)
_ZN40_INTERNAL_27a223dd_4_k_cu_1c0a1766_232994cuda3std6ranges3__45__cpo9iter_moveE:
	.zero		1
	.type		_ZN40_INTERNAL_27a223dd_4_k_cu_1c0a1766_232994cuda3std3__45__cpo5beginE,@object
	.size		_ZN40_INTERNAL_27a223dd_4_k_cu_1c0a1766_232994cuda3std3__45__cpo5beginE,(_ZN40_INTERNAL_27a223dd_4_k_cu_1c0a1766_232994cuda3std3__442_GLOBAL__N__27a223dd_4_k_cu_1c0a1766_232996ignoreE - _ZN40_INTERNAL_27a223dd_4_k_cu_1c0a1766_232994cuda3std3__45__cpo5beginE)
_ZN40_INTERNAL_27a223dd_4_k_cu_1c0a1766_232994cuda3std3__45__cpo5beginE:
	.zero		1
	.type		_ZN40_INTERNAL_27a223dd_4_k_cu_1c0a1766_232994cuda3std3__442_GLOBAL__N__27a223dd_4_k_cu_1c0a1766_232996ignoreE,@object
	.size		_ZN40_INTERNAL_27a223dd_4_k_cu_1c0a1766_232994cuda3std3__442_GLOBAL__N__27a223dd_4_k_cu_1c0a1766_232996ignoreE,(_ZN40_INTERNAL_27a223dd_4_k_cu_1c0a1766_232994cute7productE - _ZN40_INTERNAL_27a223dd_4_k_cu_1c0a1766_232994cuda3std3__442_GLOBAL__N__27a223dd_4_k_cu_1c0a1766_232996ignoreE)
_ZN40_INTERNAL_27a223dd_4_k_cu_1c0a1766_232994cuda3std3__442_GLOBAL__N__27a223dd_4_k_cu_1c0a1766_232996ignoreE:
	.zero		1
	.type		_ZN40_INTERNAL_27a223dd_4_k_cu_1c0a1766_232994cute7productE,@object
	.size		_ZN40_INTERNAL_27a223dd_4_k_cu_1c0a1766_232994cute7productE,(_ZN40_INTERNAL_27a223dd_4_k_cu_1c0a1766_232994cuda3std3__45__cpo3endE - _ZN40_INTERNAL_27a223dd_4_k_cu_1c0a1766_232994cute7productE)
_ZN40_INTERNAL_27a223dd_4_k_cu_1c0a1766_232994cute7productE:
	.zero		1
	.type		_ZN40_INTERNAL_27a223dd_4_k_cu_1c0a1766_232994cuda3std3__45__cpo3endE,@object
	.size		_ZN40_INTERNAL_27a223dd_4_k_cu_1c0a1766_232994cuda3std3__45__cpo3endE,(_ZN40_INTERNAL_27a223dd_4_k_cu_1c0a1766_232994cuda3std3__419piecewise_constructE - _ZN40_INTERNAL_27a223dd_4_k_cu_1c0a1766_232994cuda3std3__45__cpo3endE)
_ZN40_INTERNAL_27a223dd_4_k_cu_1c0a1766_232994cuda3std3__45__cpo3endE:
	.zero		1
	.type		_ZN40_INTERNAL_27a223dd_4_k_cu_1c0a1766_232994cuda3std3__419piecewise_constructE,@object
	.size		_ZN40_INTERNAL_27a223dd_4_k_cu_1c0a1766_232994cuda3std3__419piecewise_constructE,(_ZN40_INTERNAL_27a223dd_4_k_cu_1c0a1766_232994cuda3std3__45__cpo4cendE - _ZN40_INTERNAL_27a223dd_4_k_cu_1c0a1766_232994cuda3std3__419piecewise_constructE)
_ZN40_INTERNAL_27a223dd_4_k_cu_1c0a1766_232994cuda3std3__419piecewise_constructE:
	.zero		1
	.type		_ZN40_INTERNAL_27a223dd_4_k_cu_1c0a1766_232994cuda3std3__45__cpo4cendE,@object
	.size		_ZN40_INTERNAL_27a223dd_4_k_cu_1c0a1766_232994cuda3std3__45__cpo4cendE,(_ZN40_INTERNAL_27a223dd_4_k_cu_1c0a1766_232994cuda3std6ranges3__45__cpo4swapE - _ZN40_INTERNAL_27a223dd_4_k_cu_1c0a1766_232994cuda3std3__45__cpo4cendE)
_ZN40_INTERNAL_27a223dd_4_k_cu_1c0a1766_232994cuda3std3__45__cpo4cendE:
	.zero		1
	.type		_ZN40_INTERNAL_27a223dd_4_k_cu_1c0a1766_232994cuda3std6ranges3__45__cpo4swapE,@object
	.size		_ZN40_INTERNAL_27a223dd_4_k_cu_1c0a1766_232994cuda3std6ranges3__45__cpo4swapE,(.L_8 - _ZN40_INTERNAL_27a223dd_4_k_cu_1c0a1766_232994cuda3std6ranges3__45__cpo4swapE)
_ZN40_INTERNAL_27a223dd_4_k_cu_1c0a1766_232994cuda3std6ranges3__45__cpo4swapE:
	.zero		1
.L_8:


//--------------------- .nv.constant0._ZN7cutlass13device_kernelINS_4gemm6kernel13GemmUniversalIN4cute5tupleIJiiiiEEENS1_10collective13CollectiveMmaINS1_34MainloopSm90TmaGmmaWarpSpecializedILi3ENS5_IJNS4_1CILi1EEESB_SB_EEENS1_32KernelTmaWarpSpecializedPingpongEEENS5_IJNSA_ILi64EEENSA_ILi128EEENSA_ILi32EEEEEENS_6half_tENS5_IJlSB_lEEESJ_SK_NS4_8TiledMMAINS4_8MMA_AtomIJNS4_4SM904GMMA26MMA_64x128x16_F32F16F16_SSILNSO_5MajorE0ELSQ_0ELNSO_7ScaleInE1ELSR_1EEEEEENS4_6LayoutISC_NS5_IJNSA_ILi0EEESV_SV_EEEEENS5_IJNS4_10UnderscoreESY_SY_EEEEENS4_13SM90_TMA_LOADENS4_14ComposedLayoutINS4_7SwizzleILi2ELi4ELi3EEENS4_18smem_ptr_flag_bitsILi16EEENSU_INS5_IJNSA_ILi8EEESH_EEENS5_IJSH_SB_EEEEEEEvNS4_8identityES11_S1B_vS1C_EENS_8epilogue10collective6detail29Sm90TmaWarpSpecializedAdapterINS1F_15DefaultEpilogueISJ_SK_SK_NS1E_6thread17LinearCombinationISJ_Li1EffLNS1J_9ScaleType4KindE0ELNS_15FloatRoundStyleE2ESJ_EENS1_15EpilogueDefaultEEEEEvvEEEEvNT_6ParamsE --------------------------
	.section	.nv.constant0._ZN7cutlass13device_kernelINS_4gemm6kernel13GemmUniversalIN4cute5tupleIJiiiiEEENS1_10collective13CollectiveMmaINS1_34MainloopSm90TmaGmmaWarpSpecializedILi3ENS5_IJNS4_1CILi1EEESB_SB_EEENS1_32KernelTmaWarpSpecializedPingpongEEENS5_IJNSA_ILi64EEENSA_ILi128EEENSA_ILi32EEEEEENS_6half_tENS5_IJlSB_lEEESJ_SK_NS4_8TiledMMAINS4_8MMA_AtomIJNS4_4SM904GMMA26MMA_64x128x16_F32F16F16_SSILNSO_5MajorE0ELSQ_0ELNSO_7ScaleInE1ELSR_1EEEEEENS4_6LayoutISC_NS5_IJNSA_ILi0EEESV_SV_EEEEENS5_IJNS4_10UnderscoreESY_SY_EEEEENS4_13SM90_TMA_LOADENS4_14ComposedLayoutINS4_7SwizzleILi2ELi4ELi3EEENS4_18smem_ptr_flag_bitsILi16EEENSU_INS5_IJNSA_ILi8EEESH_EEENS5_IJSH_SB_EEEEEEEvNS4_8identityES11_S1B_vS1C_EENS_8epilogue10collective6detail29Sm90TmaWarpSpecializedAdapterINS1F_15DefaultEpilogueISJ_SK_SK_NS1E_6thread17LinearCombinationISJ_Li1EffLNS1J_9ScaleType4KindE0ELNS_15FloatRoundStyleE2ESJ_EENS1_15EpilogueDefaultEEEEEvvEEEEvNT_6ParamsE,"a",@progbits
	.sectionflags	@""
	.align	4
.nv.constant0._ZN7cutlass13device_kernelINS_4gemm6kernel13GemmUniversalIN4cute5tupleIJiiiiEEENS1_10collective13CollectiveMmaINS1_34MainloopSm90TmaGmmaWarpSpecializedILi3ENS5_IJNS4_1CILi1EEESB_SB_EEENS1_32KernelTmaWarpSpecializedPingpongEEENS5_IJNSA_ILi64EEENSA_ILi128EEENSA_ILi32EEEEEENS_6half_tENS5_IJlSB_lEEESJ_SK_NS4_8TiledMMAINS4_8MMA_AtomIJNS4_4SM904GMMA26MMA_64x128x16_F32F16F16_SSILNSO_5MajorE0ELSQ_0ELNSO_7ScaleInE1ELSR_1EEEEEENS4_6LayoutISC_NS5_IJNSA_ILi0EEESV_SV_EEEEENS5_IJNS4_10UnderscoreESY_SY_EEEEENS4_13SM90_TMA_LOADENS4_14ComposedLayoutINS4_7SwizzleILi2ELi4ELi3EEENS4_18smem_ptr_flag_bitsILi16EEENSU_INS5_IJNSA_ILi8EEESH_EEENS5_IJSH_SB_EEEEEEEvNS4_8identityES11_S1B_vS1C_EENS_8epilogue10collective6detail29Sm90TmaWarpSpecializedAdapterINS1F_15DefaultEpilogueISJ_SK_SK_NS1E_6thread17LinearCombinationISJ_Li1EffLNS1J_9ScaleType4KindE0ELNS_15FloatRoundStyleE2ESJ_EENS1_15EpilogueDefaultEEEEEvvEEEEvNT_6ParamsE:
	.zero		1664


//--------------------- SYMBOLS --------------------------

	.type		.nv.reservedSmem.offset0,@object
	.size		.nv.reservedSmem.offset0,0x4
	.type		__assertfail,@function
